//
// Generated by NVIDIA NVVM Compiler
//
// Compiler Build ID: CL-36424714
// Cuda compilation tools, release 13.0, V13.0.88
// Based on NVVM 20.0.0
//

.version 9.0
.target sm_100
.address_size 64

	// .globl	_Z9BezierGPUPK3XYZPS_iiii

.visible .entry _Z9BezierGPUPK3XYZPS_iiii(
	.param .u64 .ptr .align 1 _Z9BezierGPUPK3XYZPS_iiii_param_0,
	.param .u64 .ptr .align 1 _Z9BezierGPUPK3XYZPS_iiii_param_1,
	.param .u32 _Z9BezierGPUPK3XYZPS_iiii_param_2,
	.param .u32 _Z9BezierGPUPK3XYZPS_iiii_param_3,
	.param .u32 _Z9BezierGPUPK3XYZPS_iiii_param_4,
	.param .u32 _Z9BezierGPUPK3XYZPS_iiii_param_5
)
{
	.reg .pred 	%p<98>;
	.reg .b32 	%r<133>;
	.reg .b32 	%f<373>;
	.reg .b64 	%rd<18>;

	ld.param.u64 	%rd4, [_Z9BezierGPUPK3XYZPS_iiii_param_0];
	ld.param.u64 	%rd5, [_Z9BezierGPUPK3XYZPS_iiii_param_1];
	ld.param.u32 	%r44, [_Z9BezierGPUPK3XYZPS_iiii_param_2];
	ld.param.u32 	%r45, [_Z9BezierGPUPK3XYZPS_iiii_param_3];
	ld.param.u32 	%r46, [_Z9BezierGPUPK3XYZPS_iiii_param_4];
	ld.param.u32 	%r47, [_Z9BezierGPUPK3XYZPS_iiii_param_5];
	cvta.to.global.u64 	%rd1, %rd5;
	mov.u32 	%r48, %ntid.x;
	mov.u32 	%r49, %ctaid.x;
	mov.u32 	%r50, %tid.x;
	mad.lo.s32 	%r1, %r48, %r49, %r50;
	setp.gt.s32 	%p4, %r1, %r46;
	@%p4 bra 	$L__BB0_68;
	cvt.rn.f32.s32 	%f85, %r1;
	add.s32 	%r51, %r46, -1;
	cvt.rn.f32.s32 	%f86, %r51;
	div.rn.f32 	%f1, %f85, %f86;
	setp.lt.s32 	%p5, %r47, 1;
	@%p5 bra 	$L__BB0_68;
	setp.lt.s32 	%p6, %r44, 0;
	abs.f32 	%f2, %f1;
	setp.lt.f32 	%p7, %f2, 0f00800000;
	mul.f32 	%f87, %f2, 0f4B800000;
	selp.f32 	%f88, %f87, %f2, %p7;
	selp.f32 	%f89, 0fC1C00000, 0f00000000, %p7;
	mov.b32 	%r52, %f88;
	add.s32 	%r53, %r52, -1060439283;
	and.b32  	%r54, %r53, -8388608;
	sub.s32 	%r55, %r52, %r54;
	mov.b32 	%f90, %r55;
	cvt.rn.f32.s32 	%f91, %r54;
	fma.rn.f32 	%f92, %f91, 0f34000000, %f89;
	add.f32 	%f93, %f90, 0fBF800000;
	add.f32 	%f94, %f90, 0f3F800000;
	rcp.approx.ftz.f32 	%f95, %f94;
	add.f32 	%f96, %f93, %f93;
	mul.f32 	%f97, %f96, %f95;
	mul.f32 	%f98, %f97, %f97;
	sub.f32 	%f99, %f93, %f97;
	add.f32 	%f100, %f99, %f99;
	neg.f32 	%f101, %f97;
	fma.rn.f32 	%f102, %f101, %f93, %f100;
	mul.rn.f32 	%f103, %f95, %f102;
	fma.rn.f32 	%f104, %f98, 0f3A2C32E4, 0f3B52E7DB;
	fma.rn.f32 	%f105, %f104, %f98, 0f3C93BB73;
	fma.rn.f32 	%f106, %f105, %f98, 0f3DF6384F;
	mul.rn.f32 	%f107, %f106, %f98;
	fma.rn.f32 	%f108, %f97, 0f3FB8AA3B, %f92;
	sub.f32 	%f109, %f92, %f108;
	fma.rn.f32 	%f110, %f97, 0f3FB8AA3B, %f109;
	fma.rn.f32 	%f111, %f103, 0f3FB8AA3B, %f110;
	fma.rn.f32 	%f112, %f97, 0f32A55E34, %f111;
	mul.f32 	%f113, %f107, 0f40400000;
	fma.rn.f32 	%f114, %f113, %f103, %f112;
	fma.rn.f32 	%f115, %f107, %f97, %f114;
	add.rn.f32 	%f3, %f108, %f115;
	neg.f32 	%f116, %f108;
	add.rn.f32 	%f117, %f3, %f116;
	neg.f32 	%f118, %f117;
	add.rn.f32 	%f4, %f115, %f118;
	mov.f32 	%f119, 0f3F800000;
	sub.f32 	%f5, %f119, %f1;
	abs.f32 	%f6, %f5;
	setp.lt.f32 	%p8, %f6, 0f00800000;
	mul.f32 	%f120, %f6, 0f4B800000;
	selp.f32 	%f121, %f120, %f6, %p8;
	selp.f32 	%f122, 0fC1C00000, 0f00000000, %p8;
	mov.b32 	%r56, %f121;
	add.s32 	%r57, %r56, -1060439283;
	and.b32  	%r58, %r57, -8388608;
	sub.s32 	%r59, %r56, %r58;
	mov.b32 	%f123, %r59;
	cvt.rn.f32.s32 	%f124, %r58;
	fma.rn.f32 	%f125, %f124, 0f34000000, %f122;
	add.f32 	%f126, %f123, 0fBF800000;
	add.f32 	%f127, %f123, 0f3F800000;
	rcp.approx.ftz.f32 	%f128, %f127;
	add.f32 	%f129, %f126, %f126;
	mul.f32 	%f130, %f129, %f128;
	mul.f32 	%f131, %f130, %f130;
	sub.f32 	%f132, %f126, %f130;
	add.f32 	%f133, %f132, %f132;
	neg.f32 	%f134, %f130;
	fma.rn.f32 	%f135, %f134, %f126, %f133;
	mul.rn.f32 	%f136, %f128, %f135;
	fma.rn.f32 	%f137, %f131, 0f3A2C32E4, 0f3B52E7DB;
	fma.rn.f32 	%f138, %f137, %f131, 0f3C93BB73;
	fma.rn.f32 	%f139, %f138, %f131, 0f3DF6384F;
	mul.rn.f32 	%f140, %f139, %f131;
	fma.rn.f32 	%f141, %f130, 0f3FB8AA3B, %f125;
	sub.f32 	%f142, %f125, %f141;
	fma.rn.f32 	%f143, %f130, 0f3FB8AA3B, %f142;
	fma.rn.f32 	%f144, %f136, 0f3FB8AA3B, %f143;
	fma.rn.f32 	%f145, %f130, 0f32A55E34, %f144;
	mul.f32 	%f146, %f140, 0f40400000;
	fma.rn.f32 	%f147, %f146, %f136, %f145;
	fma.rn.f32 	%f148, %f140, %f130, %f147;
	add.rn.f32 	%f7, %f141, %f148;
	neg.f32 	%f149, %f141;
	add.rn.f32 	%f150, %f7, %f149;
	neg.f32 	%f151, %f150;
	add.rn.f32 	%f8, %f148, %f151;
	add.f32 	%f152, %f5, %f5;
	mov.b32 	%r2, %f152;
	mul.lo.s32 	%r3, %r47, %r1;
	@%p6 bra 	$L__BB0_16;
	cvta.to.global.u64 	%rd2, %rd4;
	add.s32 	%r4, %r45, 1;
	setp.eq.f32 	%p9, %f6, 0f7F800000;
	setp.eq.f32 	%p10, %f5, 0f00000000;
	or.pred  	%p1, %p10, %p9;
	add.s32 	%r61, %r47, -1;
	cvt.rn.f32.u32 	%f9, %r61;
	mov.b32 	%r120, 0;
	not.pred 	%p47, %p1;
$L__BB0_4:
	cvt.rn.f32.u32 	%f154, %r120;
	div.rn.f32 	%f10, %f154, %f9;
	abs.f32 	%f155, %f10;
	setp.lt.f32 	%p11, %f155, 0f00800000;
	mul.f32 	%f156, %f155, 0f4B800000;
	selp.f32 	%f157, %f156, %f155, %p11;
	selp.f32 	%f158, 0fC1C00000, 0f00000000, %p11;
	mov.b32 	%r63, %f157;
	add.s32 	%r64, %r63, -1060439283;
	and.b32  	%r65, %r64, -8388608;
	sub.s32 	%r66, %r63, %r65;
	mov.b32 	%f159, %r66;
	cvt.rn.f32.s32 	%f160, %r65;
	fma.rn.f32 	%f161, %f160, 0f34000000, %f158;
	add.f32 	%f162, %f159, 0fBF800000;
	add.f32 	%f163, %f159, 0f3F800000;
	rcp.approx.ftz.f32 	%f164, %f163;
	add.f32 	%f165, %f162, %f162;
	mul.f32 	%f166, %f165, %f164;
	mul.f32 	%f167, %f166, %f166;
	sub.f32 	%f168, %f162, %f166;
	add.f32 	%f169, %f168, %f168;
	neg.f32 	%f170, %f166;
	fma.rn.f32 	%f171, %f170, %f162, %f169;
	mul.rn.f32 	%f172, %f164, %f171;
	fma.rn.f32 	%f173, %f167, 0f3A2C32E4, 0f3B52E7DB;
	fma.rn.f32 	%f174, %f173, %f167, 0f3C93BB73;
	fma.rn.f32 	%f175, %f174, %f167, 0f3DF6384F;
	mul.rn.f32 	%f176, %f175, %f167;
	fma.rn.f32 	%f177, %f166, 0f3FB8AA3B, %f161;
	sub.f32 	%f178, %f161, %f177;
	fma.rn.f32 	%f179, %f166, 0f3FB8AA3B, %f178;
	fma.rn.f32 	%f180, %f172, 0f3FB8AA3B, %f179;
	fma.rn.f32 	%f181, %f166, 0f32A55E34, %f180;
	mul.f32 	%f182, %f176, 0f40400000;
	fma.rn.f32 	%f183, %f182, %f172, %f181;
	fma.rn.f32 	%f184, %f176, %f166, %f183;
	add.rn.f32 	%f12, %f177, %f184;
	neg.f32 	%f185, %f177;
	add.rn.f32 	%f186, %f12, %f185;
	neg.f32 	%f187, %f186;
	add.rn.f32 	%f13, %f184, %f187;
	setp.eq.f32 	%p12, %f10, 0f00000000;
	setp.eq.f32 	%p13, %f155, 0f7F800000;
	or.pred  	%p2, %p12, %p13;
	add.f32 	%f14, %f10, %f10;
	mov.b32 	%r67, %f14;
	and.b32  	%r68, %r67, 2147483647;
	mov.b32 	%f15, %r68;
	mov.f32 	%f188, 0f3F800000;
	sub.f32 	%f16, %f188, %f10;
	abs.f32 	%f189, %f16;
	setp.lt.f32 	%p14, %f189, 0f00800000;
	mul.f32 	%f190, %f189, 0f4B800000;
	selp.f32 	%f191, %f190, %f189, %p14;
	selp.f32 	%f192, 0fC1C00000, 0f00000000, %p14;
	mov.b32 	%r69, %f191;
	add.s32 	%r70, %r69, -1060439283;
	and.b32  	%r71, %r70, -8388608;
	sub.s32 	%r72, %r69, %r71;
	mov.b32 	%f193, %r72;
	cvt.rn.f32.s32 	%f194, %r71;
	fma.rn.f32 	%f195, %f194, 0f34000000, %f192;
	add.f32 	%f196, %f193, 0fBF800000;
	add.f32 	%f197, %f193, 0f3F800000;
	rcp.approx.ftz.f32 	%f198, %f197;
	add.f32 	%f199, %f196, %f196;
	mul.f32 	%f200, %f199, %f198;
	mul.f32 	%f201, %f200, %f200;
	sub.f32 	%f202, %f196, %f200;
	add.f32 	%f203, %f202, %f202;
	neg.f32 	%f204, %f200;
	fma.rn.f32 	%f205, %f204, %f196, %f203;
	mul.rn.f32 	%f206, %f198, %f205;
	fma.rn.f32 	%f207, %f201, 0f3A2C32E4, 0f3B52E7DB;
	fma.rn.f32 	%f208, %f207, %f201, 0f3C93BB73;
	fma.rn.f32 	%f209, %f208, %f201, 0f3DF6384F;
	mul.rn.f32 	%f210, %f209, %f201;
	fma.rn.f32 	%f211, %f200, 0f3FB8AA3B, %f195;
	sub.f32 	%f212, %f195, %f211;
	fma.rn.f32 	%f213, %f200, 0f3FB8AA3B, %f212;
	fma.rn.f32 	%f214, %f206, 0f3FB8AA3B, %f213;
	fma.rn.f32 	%f215, %f200, 0f32A55E34, %f214;
	mul.f32 	%f216, %f210, 0f40400000;
	fma.rn.f32 	%f217, %f216, %f206, %f215;
	fma.rn.f32 	%f218, %f210, %f200, %f217;
	add.rn.f32 	%f18, %f211, %f218;
	neg.f32 	%f219, %f211;
	add.rn.f32 	%f220, %f18, %f219;
	neg.f32 	%f221, %f220;
	add.rn.f32 	%f19, %f218, %f221;
	setp.eq.f32 	%p15, %f16, 0f00000000;
	setp.eq.f32 	%p16, %f189, 0f7F800000;
	or.pred  	%p3, %p15, %p16;
	add.f32 	%f222, %f16, %f16;
	mov.b32 	%r19, %f222;
	mov.f32 	%f372, 0f00000000;
	mov.b32 	%r121, 0;
	not.pred 	%p78, %p3;
	mov.f32 	%f371, %f372;
	mov.f32 	%f370, %f372;
$L__BB0_5:
	setp.eq.s32 	%p17, %r44, 0;
	sub.s32 	%r21, %r44, %r121;
	mov.f32 	%f353, 0f3F800000;
	@%p17 bra 	$L__BB0_12;
	mov.f32 	%f353, 0f3F800000;
	mov.u32 	%r126, %r21;
	mov.u32 	%r125, %r121;
	mov.u32 	%r124, %r44;
$L__BB0_7:
	cvt.rn.f32.u32 	%f225, %r124;
	mul.f32 	%f353, %f353, %f225;
	setp.lt.s32 	%p18, %r125, 2;
	@%p18 bra 	$L__BB0_9;
	cvt.rn.f32.u32 	%f226, %r125;
	div.rn.f32 	%f353, %f353, %f226;
	add.s32 	%r125, %r125, -1;
$L__BB0_9:
	setp.lt.s32 	%p19, %r126, 2;
	@%p19 bra 	$L__BB0_11;
	cvt.rn.f32.u32 	%f227, %r126;
	div.rn.f32 	%f353, %f353, %f227;
	add.s32 	%r126, %r126, -1;
$L__BB0_11:
	setp.gt.s32 	%p20, %r124, 1;
	add.s32 	%r124, %r124, -1;
	@%p20 bra 	$L__BB0_7;
$L__BB0_12:
	setp.eq.s32 	%p21, %r121, 0;
	@%p21 bra 	$L__BB0_32;
	setp.eq.f32 	%p22, %f1, 0f3F800000;
	cvt.rn.f32.u32 	%f30, %r121;
	mul.f32 	%f229, %f30, 0f3F000000;
	cvt.rzi.f32.f32 	%f230, %f229;
	add.f32 	%f231, %f230, %f230;
	sub.f32 	%f232, %f30, %f231;
	abs.f32 	%f31, %f232;
	mul.rn.f32 	%f233, %f3, %f30;
	neg.f32 	%f234, %f233;
	fma.rn.f32 	%f235, %f3, %f30, %f234;
	fma.rn.f32 	%f236, %f4, %f30, %f235;
	cvt.rni.f32.f32 	%f237, %f233;
	sub.f32 	%f238, %f233, %f237;
	add.f32 	%f239, %f238, %f236;
	fma.rn.f32 	%f240, %f239, 0f391FCB8E, 0f3AAF85ED;
	fma.rn.f32 	%f241, %f240, %f239, 0f3C1D9856;
	fma.rn.f32 	%f242, %f241, %f239, 0f3D6357BB;
	fma.rn.f32 	%f243, %f242, %f239, 0f3E75FDEC;
	fma.rn.f32 	%f244, %f243, %f239, 0f3F317218;
	fma.rn.f32 	%f245, %f244, %f239, 0f3F800000;
	cvt.rzi.s32.f32 	%r73, %f237;
	setp.gt.f32 	%p23, %f237, 0f00000000;
	selp.b32 	%r74, 0, -2097152000, %p23;
	add.s32 	%r75, %r74, 2130706432;
	mov.b32 	%f246, %r75;
	mul.f32 	%f247, %f245, %f246;
	shl.b32 	%r76, %r73, 23;
	sub.s32 	%r77, %r76, %r74;
	mov.b32 	%f248, %r77;
	mul.f32 	%f249, %f247, %f248;
	abs.f32 	%f250, %f233;
	setp.gt.f32 	%p24, %f250, 0f43180000;
	setp.lt.f32 	%p25, %f233, 0f00000000;
	selp.f32 	%f251, 0f00000000, 0f7F800000, %p25;
	selp.f32 	%f32, %f251, %f249, %p24;
	mov.f32 	%f355, 0f3F800000;
	@%p22 bra 	$L__BB0_31;
	setp.num.f32 	%p26, %f2, %f2;
	abs.f32 	%f252, %f30;
	setp.num.f32 	%p27, %f252, %f252;
	and.pred  	%p28, %p26, %p27;
	@%p28 bra 	$L__BB0_27;
	add.rn.f32 	%f355, %f1, %f30;
	bra.uni 	$L__BB0_31;
$L__BB0_16:
	and.b32  	%r5, %r47, 7;
	setp.lt.u32 	%p90, %r47, 8;
	mov.b32 	%r118, 0;
	@%p90 bra 	$L__BB0_19;
	and.b32  	%r118, %r47, 2147483640;
	neg.s32 	%r116, %r118;
	add.s64 	%rd3, %rd1, 48;
	mov.u32 	%r115, %r3;
$L__BB0_18:
	.pragma "nounroll";
	mul.wide.s32 	%rd10, %r115, 12;
	add.s64 	%rd11, %rd3, %rd10;
	mov.b32 	%r107, 0;
	st.global.u32 	[%rd11+-48], %r107;
	st.global.u32 	[%rd11+-44], %r107;
	st.global.u32 	[%rd11+-40], %r107;
	st.global.u32 	[%rd11+-36], %r107;
	st.global.u32 	[%rd11+-32], %r107;
	st.global.u32 	[%rd11+-28], %r107;
	st.global.u32 	[%rd11+-24], %r107;
	st.global.u32 	[%rd11+-20], %r107;
	st.global.u32 	[%rd11+-16], %r107;
	st.global.u32 	[%rd11+-12], %r107;
	st.global.u32 	[%rd11+-8], %r107;
	st.global.u32 	[%rd11+-4], %r107;
	st.global.u32 	[%rd11], %r107;
	st.global.u32 	[%rd11+4], %r107;
	st.global.u32 	[%rd11+8], %r107;
	st.global.u32 	[%rd11+12], %r107;
	st.global.u32 	[%rd11+16], %r107;
	st.global.u32 	[%rd11+20], %r107;
	st.global.u32 	[%rd11+24], %r107;
	st.global.u32 	[%rd11+28], %r107;
	st.global.u32 	[%rd11+32], %r107;
	st.global.u32 	[%rd11+36], %r107;
	st.global.u32 	[%rd11+40], %r107;
	st.global.u32 	[%rd11+44], %r107;
	add.s32 	%r116, %r116, 8;
	add.s32 	%r115, %r115, 8;
	setp.ne.s32 	%p91, %r116, 0;
	@%p91 bra 	$L__BB0_18;
$L__BB0_19:
	setp.eq.s32 	%p92, %r5, 0;
	@%p92 bra 	$L__BB0_68;
	and.b32  	%r13, %r47, 3;
	setp.lt.u32 	%p93, %r5, 4;
	@%p93 bra 	$L__BB0_22;
	add.s32 	%r108, %r118, %r3;
	mul.wide.s32 	%rd12, %r108, 12;
	add.s64 	%rd13, %rd1, %rd12;
	mov.b32 	%r109, 0;
	st.global.u32 	[%rd13], %r109;
	st.global.u32 	[%rd13+4], %r109;
	st.global.u32 	[%rd13+8], %r109;
	st.global.u32 	[%rd13+12], %r109;
	st.global.u32 	[%rd13+16], %r109;
	st.global.u32 	[%rd13+20], %r109;
	st.global.u32 	[%rd13+24], %r109;
	st.global.u32 	[%rd13+28], %r109;
	st.global.u32 	[%rd13+32], %r109;
	st.global.u32 	[%rd13+36], %r109;
	st.global.u32 	[%rd13+40], %r109;
	st.global.u32 	[%rd13+44], %r109;
	add.s32 	%r118, %r118, 4;
$L__BB0_22:
	setp.eq.s32 	%p94, %r13, 0;
	@%p94 bra 	$L__BB0_68;
	setp.eq.s32 	%p95, %r13, 1;
	@%p95 bra 	$L__BB0_25;
	add.s32 	%r110, %r118, %r3;
	mul.wide.s32 	%rd14, %r110, 12;
	add.s64 	%rd15, %rd1, %rd14;
	mov.b32 	%r111, 0;
	st.global.u32 	[%rd15], %r111;
	st.global.u32 	[%rd15+4], %r111;
	st.global.u32 	[%rd15+8], %r111;
	st.global.u32 	[%rd15+12], %r111;
	st.global.u32 	[%rd15+16], %r111;
	st.global.u32 	[%rd15+20], %r111;
	add.s32 	%r118, %r118, 2;
$L__BB0_25:
	and.b32  	%r112, %r47, 1;
	setp.eq.b32 	%p96, %r112, 1;
	not.pred 	%p97, %p96;
	@%p97 bra 	$L__BB0_68;
	add.s32 	%r113, %r118, %r3;
	mul.wide.s32 	%rd16, %r113, 12;
	add.s64 	%rd17, %rd1, %rd16;
	mov.b32 	%r114, 0;
	st.global.u32 	[%rd17], %r114;
	st.global.u32 	[%rd17+4], %r114;
	st.global.u32 	[%rd17+8], %r114;
	bra.uni 	$L__BB0_68;
$L__BB0_27:
	setp.neu.f32 	%p29, %f1, 0f00000000;
	setp.neu.f32 	%p30, %f2, 0f7F800000;
	and.pred  	%p31, %p29, %p30;
	@%p31 bra 	$L__BB0_29;
	setp.neu.f32 	%p38, %f31, 0f3F800000;
	add.f32 	%f254, %f1, %f1;
	mov.b32 	%r78, %f254;
	and.b32  	%r79, %r78, 2147483647;
	mov.b32 	%f255, %r79;
	selp.f32 	%f355, %f255, %f254, %p38;
	bra.uni 	$L__BB0_31;
$L__BB0_29:
	setp.geu.f32 	%p32, %f1, 0f00000000;
	setp.eq.f32 	%p33, %f1, 0fBF800000;
	setp.eq.f32 	%p34, %f252, 0f7F800000;
	and.pred  	%p35, %p33, %p34;
	or.pred  	%p36, %p35, %p32;
	selp.f32 	%f355, 0f3F800000, %f32, %p35;
	@%p36 bra 	$L__BB0_31;
	setp.neu.f32 	%p37, %f31, 0f3F800000;
	neg.f32 	%f253, %f32;
	selp.f32 	%f355, %f32, %f253, %p37;
$L__BB0_31:
	mul.f32 	%f353, %f353, %f355;
$L__BB0_32:
	setp.le.s32 	%p39, %r44, %r121;
	@%p39 bra 	$L__BB0_41;
	setp.eq.f32 	%p40, %f5, 0f3F800000;
	cvt.rn.f32.s32 	%f41, %r21;
	mul.f32 	%f257, %f41, 0f3F000000;
	cvt.rzi.f32.f32 	%f258, %f257;
	add.f32 	%f259, %f258, %f258;
	sub.f32 	%f260, %f41, %f259;
	abs.f32 	%f42, %f260;
	mul.rn.f32 	%f261, %f7, %f41;
	neg.f32 	%f262, %f261;
	fma.rn.f32 	%f263, %f7, %f41, %f262;
	fma.rn.f32 	%f264, %f8, %f41, %f263;
	cvt.rni.f32.f32 	%f265, %f261;
	sub.f32 	%f266, %f261, %f265;
	add.f32 	%f267, %f266, %f264;
	fma.rn.f32 	%f268, %f267, 0f391FCB8E, 0f3AAF85ED;
	fma.rn.f32 	%f269, %f268, %f267, 0f3C1D9856;
	fma.rn.f32 	%f270, %f269, %f267, 0f3D6357BB;
	fma.rn.f32 	%f271, %f270, %f267, 0f3E75FDEC;
	fma.rn.f32 	%f272, %f271, %f267, 0f3F317218;
	fma.rn.f32 	%f273, %f272, %f267, 0f3F800000;
	cvt.rzi.s32.f32 	%r80, %f265;
	setp.gt.f32 	%p41, %f265, 0f00000000;
	selp.b32 	%r81, 0, -2097152000, %p41;
	add.s32 	%r82, %r81, 2130706432;
	mov.b32 	%f274, %r82;
	mul.f32 	%f275, %f273, %f274;
	shl.b32 	%r83, %r80, 23;
	sub.s32 	%r84, %r83, %r81;
	mov.b32 	%f276, %r84;
	mul.f32 	%f277, %f275, %f276;
	abs.f32 	%f278, %f261;
	setp.gt.f32 	%p42, %f278, 0f43180000;
	setp.lt.f32 	%p43, %f261, 0f00000000;
	selp.f32 	%f279, 0f00000000, 0f7F800000, %p43;
	selp.f32 	%f43, %f279, %f277, %p42;
	mov.f32 	%f357, 0f3F800000;
	@%p40 bra 	$L__BB0_40;
	setp.num.f32 	%p44, %f6, %f6;
	abs.f32 	%f280, %f41;
	setp.num.f32 	%p45, %f280, %f280;
	and.pred  	%p46, %p44, %p45;
	@%p46 bra 	$L__BB0_36;
	add.rn.f32 	%f357, %f5, %f41;
	bra.uni 	$L__BB0_40;
$L__BB0_36:
	@%p47 bra 	$L__BB0_38;
	setp.neu.f32 	%p54, %f42, 0f3F800000;
	setp.lt.s32 	%p55, %r21, 0;
	xor.b32  	%r85, %r2, 2139095040;
	selp.b32 	%r86, %r85, %r2, %p55;
	and.b32  	%r87, %r86, 2147483647;
	selp.b32 	%r88, %r87, %r86, %p54;
	mov.b32 	%f357, %r88;
	bra.uni 	$L__BB0_40;
$L__BB0_38:
	setp.geu.f32 	%p48, %f5, 0f00000000;
	setp.eq.f32 	%p49, %f5, 0fBF800000;
	setp.eq.f32 	%p50, %f280, 0f7F800000;
	and.pred  	%p51, %p49, %p50;
	or.pred  	%p52, %p51, %p48;
	selp.f32 	%f357, 0f3F800000, %f43, %p51;
	@%p52 bra 	$L__BB0_40;
	setp.neu.f32 	%p53, %f42, 0f3F800000;
	neg.f32 	%f281, %f43;
	selp.f32 	%f357, %f43, %f281, %p53;
$L__BB0_40:
	mul.f32 	%f353, %f353, %f357;
$L__BB0_41:
	setp.lt.s32 	%p56, %r45, 0;
	@%p56 bra 	$L__BB0_66;
	mul.lo.s32 	%r30, %r121, %r4;
	mov.b32 	%r127, 0;
$L__BB0_43:
	setp.eq.s32 	%p57, %r45, 0;
	sub.s32 	%r32, %r45, %r127;
	mov.f32 	%f364, 0f3F800000;
	@%p57 bra 	$L__BB0_50;
	mov.f32 	%f364, 0f3F800000;
	mov.u32 	%r132, %r32;
	mov.u32 	%r131, %r127;
	mov.u32 	%r130, %r45;
$L__BB0_45:
	cvt.rn.f32.u32 	%f284, %r130;
	mul.f32 	%f364, %f364, %f284;
	setp.lt.s32 	%p58, %r131, 2;
	@%p58 bra 	$L__BB0_47;
	cvt.rn.f32.u32 	%f285, %r131;
	div.rn.f32 	%f364, %f364, %f285;
	add.s32 	%r131, %r131, -1;
$L__BB0_47:
	setp.lt.s32 	%p59, %r132, 2;
	@%p59 bra 	$L__BB0_49;
	cvt.rn.f32.u32 	%f286, %r132;
	div.rn.f32 	%f364, %f364, %f286;
	add.s32 	%r132, %r132, -1;
$L__BB0_49:
	setp.gt.s32 	%p60, %r130, 1;
	add.s32 	%r130, %r130, -1;
	@%p60 bra 	$L__BB0_45;
$L__BB0_50:
	setp.eq.s32 	%p61, %r127, 0;
	@%p61 bra 	$L__BB0_56;
	setp.eq.f32 	%p62, %f10, 0f3F800000;
	cvt.rn.f32.u32 	%f62, %r127;
	mov.f32 	%f366, 0f3F800000;
	@%p62 bra 	$L__BB0_55;
	setp.num.f32 	%p63, %f155, %f155;
	abs.f32 	%f288, %f62;
	setp.num.f32 	%p64, %f288, %f288;
	and.pred  	%p65, %p63, %p64;
	@%p65 bra 	$L__BB0_54;
	add.rn.f32 	%f366, %f10, %f62;
	bra.uni 	$L__BB0_55;
$L__BB0_54:
	mul.rn.f32 	%f290, %f12, %f62;
	cvt.rni.f32.f32 	%f291, %f290;
	sub.f32 	%f292, %f290, %f291;
	neg.f32 	%f293, %f290;
	fma.rn.f32 	%f294, %f12, %f62, %f293;
	fma.rn.f32 	%f295, %f13, %f62, %f294;
	add.f32 	%f296, %f292, %f295;
	setp.gt.f32 	%p66, %f291, 0f00000000;
	selp.b32 	%r90, 0, -2097152000, %p66;
	mul.f32 	%f297, %f62, 0f3F000000;
	cvt.rzi.f32.f32 	%f298, %f297;
	add.f32 	%f299, %f298, %f298;
	sub.f32 	%f300, %f62, %f299;
	abs.f32 	%f301, %f300;
	setp.neu.f32 	%p67, %f301, 0f3F800000;
	selp.f32 	%f302, %f15, %f14, %p67;
	setp.lt.f32 	%p68, %f290, 0f00000000;
	selp.f32 	%f303, 0f00000000, 0f7F800000, %p68;
	abs.f32 	%f304, %f290;
	setp.gt.f32 	%p69, %f304, 0f43180000;
	cvt.rzi.s32.f32 	%r91, %f291;
	shl.b32 	%r92, %r91, 23;
	sub.s32 	%r93, %r92, %r90;
	mov.b32 	%f305, %r93;
	add.s32 	%r94, %r90, 2130706432;
	mov.b32 	%f306, %r94;
	fma.rn.f32 	%f307, %f296, 0f391FCB8E, 0f3AAF85ED;
	fma.rn.f32 	%f308, %f307, %f296, 0f3C1D9856;
	fma.rn.f32 	%f309, %f308, %f296, 0f3D6357BB;
	fma.rn.f32 	%f310, %f309, %f296, 0f3E75FDEC;
	fma.rn.f32 	%f311, %f310, %f296, 0f3F317218;
	fma.rn.f32 	%f312, %f311, %f296, 0f3F800000;
	mul.f32 	%f313, %f312, %f306;
	mul.f32 	%f314, %f313, %f305;
	selp.f32 	%f315, %f303, %f314, %p69;
	selp.f32 	%f366, %f302, %f315, %p2;
$L__BB0_55:
	mul.f32 	%f364, %f364, %f366;
$L__BB0_56:
	setp.le.s32 	%p70, %r45, %r127;
	@%p70 bra 	$L__BB0_65;
	setp.eq.f32 	%p71, %f16, 0f3F800000;
	cvt.rn.f32.s32 	%f68, %r32;
	mul.f32 	%f317, %f68, 0f3F000000;
	cvt.rzi.f32.f32 	%f318, %f317;
	add.f32 	%f319, %f318, %f318;
	sub.f32 	%f320, %f68, %f319;
	abs.f32 	%f69, %f320;
	mul.rn.f32 	%f321, %f18, %f68;
	neg.f32 	%f322, %f321;
	fma.rn.f32 	%f323, %f18, %f68, %f322;
	fma.rn.f32 	%f324, %f19, %f68, %f323;
	cvt.rni.f32.f32 	%f325, %f321;
	sub.f32 	%f326, %f321, %f325;
	add.f32 	%f327, %f326, %f324;
	fma.rn.f32 	%f328, %f327, 0f391FCB8E, 0f3AAF85ED;
	fma.rn.f32 	%f329, %f328, %f327, 0f3C1D9856;
	fma.rn.f32 	%f330, %f329, %f327, 0f3D6357BB;
	fma.rn.f32 	%f331, %f330, %f327, 0f3E75FDEC;
	fma.rn.f32 	%f332, %f331, %f327, 0f3F317218;
	fma.rn.f32 	%f333, %f332, %f327, 0f3F800000;
	cvt.rzi.s32.f32 	%r95, %f325;
	setp.gt.f32 	%p72, %f325, 0f00000000;
	selp.b32 	%r96, 0, -2097152000, %p72;
	add.s32 	%r97, %r96, 2130706432;
	mov.b32 	%f334, %r97;
	mul.f32 	%f335, %f333, %f334;
	shl.b32 	%r98, %r95, 23;
	sub.s32 	%r99, %r98, %r96;
	mov.b32 	%f336, %r99;
	mul.f32 	%f337, %f335, %f336;
	abs.f32 	%f338, %f321;
	setp.gt.f32 	%p73, %f338, 0f43180000;
	setp.lt.f32 	%p74, %f321, 0f00000000;
	selp.f32 	%f339, 0f00000000, 0f7F800000, %p74;
	selp.f32 	%f70, %f339, %f337, %p73;
	mov.f32 	%f368, 0f3F800000;
	@%p71 bra 	$L__BB0_64;
	setp.num.f32 	%p75, %f189, %f189;
	abs.f32 	%f340, %f68;
	setp.num.f32 	%p76, %f340, %f340;
	and.pred  	%p77, %p75, %p76;
	@%p77 bra 	$L__BB0_60;
	add.rn.f32 	%f368, %f16, %f68;
	bra.uni 	$L__BB0_64;
$L__BB0_60:
	@%p78 bra 	$L__BB0_62;
	setp.neu.f32 	%p85, %f69, 0f3F800000;
	setp.lt.s32 	%p86, %r32, 0;
	xor.b32  	%r100, %r19, 2139095040;
	selp.b32 	%r101, %r100, %r19, %p86;
	and.b32  	%r102, %r101, 2147483647;
	selp.b32 	%r103, %r102, %r101, %p85;
	mov.b32 	%f368, %r103;
	bra.uni 	$L__BB0_64;
$L__BB0_62:
	setp.geu.f32 	%p79, %f16, 0f00000000;
	setp.eq.f32 	%p80, %f16, 0fBF800000;
	setp.eq.f32 	%p81, %f340, 0f7F800000;
	and.pred  	%p82, %p80, %p81;
	or.pred  	%p83, %p82, %p79;
	selp.f32 	%f368, 0f3F800000, %f70, %p82;
	@%p83 bra 	$L__BB0_64;
	setp.neu.f32 	%p84, %f69, 0f3F800000;
	neg.f32 	%f341, %f70;
	selp.f32 	%f368, %f70, %f341, %p84;
$L__BB0_64:
	mul.f32 	%f364, %f364, %f368;
$L__BB0_65:
	add.s32 	%r104, %r127, %r30;
	mul.wide.u32 	%rd6, %r104, 12;
	add.s64 	%rd7, %rd2, %rd6;
	ld.global.f32 	%f342, [%rd7];
	mul.f32 	%f343, %f353, %f342;
	fma.rn.f32 	%f372, %f364, %f343, %f372;
	ld.global.f32 	%f344, [%rd7+4];
	mul.f32 	%f345, %f353, %f344;
	fma.rn.f32 	%f371, %f364, %f345, %f371;
	ld.global.f32 	%f346, [%rd7+8];
	mul.f32 	%f347, %f353, %f346;
	fma.rn.f32 	%f370, %f364, %f347, %f370;
	add.s32 	%r41, %r127, 1;
	setp.ne.s32 	%p87, %r45, %r127;
	mov.u32 	%r127, %r41;
	@%p87 bra 	$L__BB0_43;
$L__BB0_66:
	add.s32 	%r42, %r121, 1;
	setp.ne.s32 	%p88, %r44, %r121;
	mov.u32 	%r121, %r42;
	@%p88 bra 	$L__BB0_5;
	add.s32 	%r105, %r120, %r3;
	mul.wide.s32 	%rd8, %r105, 12;
	add.s64 	%rd9, %rd1, %rd8;
	st.global.f32 	[%rd9], %f372;
	st.global.f32 	[%rd9+4], %f371;
	st.global.f32 	[%rd9+8], %f370;
	add.s32 	%r120, %r120, 1;
	setp.ne.s32 	%p89, %r120, %r47;
	@%p89 bra 	$L__BB0_4;
$L__BB0_68:
	ret;

}


// ===== COMPILED SASS (sm_100) =====

	.target	sm_100

	.elftype	@"ET_EXEC"


//--------------------- .note.nv.tkinfo           --------------------------
	.section	.note.nv.tkinfo,"",@"SHT_NOTE"
	.sectionflags	@"SHF_NOTE_NV_TKINFO"
	.tkinfo
        /*0018*/ 	.word	0x00000002
        /*0030*/ 	.string	""
        /*0030*/ 	.string	"ptxas"
        /*0030*/ 	.string	"Cuda compilation tools, release 13.0, V13.0.88"
        /*0030*/ 	.string	"Build cuda_13.0.r13.0/compiler.36424714_0"
        /*0030*/ 	.string	"-arch sm_100 -m 64 "



//--------------------- .note.nv.cuinfo           --------------------------
	.section	.note.nv.cuinfo,"",@"SHT_NOTE"
	.sectionflags	@"SHF_NOTE_NV_CUINFO"
        /*0018*/ 	.short	0x0002
        /*001a*/ 	.short	0x0064
        /*001c*/ 	.short	0x0082
	.zero		2


//--------------------- .nv.info                  --------------------------
	.section	.nv.info,"",@"SHT_CUDA_INFO"
	.align	4


	//----- nvinfo : EIATTR_REGCOUNT
	.align		4
        /*0000*/ 	.byte	0x04, 0x2f
        /*0002*/ 	.short	(.L_1 - .L_0)
	.align		4
.L_0:
        /*0004*/ 	.word	index@(_Z9BezierGPUPK3XYZPS_iiii)
        /*0008*/ 	.word	0x00000027


	//----- nvinfo : EIATTR_FRAME_SIZE
	.align		4
.L_1:
        /*000c*/ 	.byte	0x04, 0x11
        /*000e*/ 	.short	(.L_3 - .L_2)
	.align		4
.L_2:
        /*0010*/ 	.word	index@($__internal_0_$__cuda_sm3x_div_rn_noftz_f32_slowpath)
        /*0014*/ 	.word	0x00000000


	//----- nvinfo : EIATTR_FRAME_SIZE
	.align		4
.L_3:
        /*0018*/ 	.byte	0x04, 0x11
        /*001a*/ 	.short	(.L_5 - .L_4)
	.align		4
.L_4:
        /*001c*/ 	.word	index@(_Z9BezierGPUPK3XYZPS_iiii)
        /*0020*/ 	.word	0x00000000


	//----- nvinfo : EIATTR_MIN_STACK_SIZE
	.align		4
.L_5:
        /*0024*/ 	.byte	0x04, 0x12
        /*0026*/ 	.short	(.L_7 - .L_6)
	.align		4
.L_6:
        /*0028*/ 	.word	index@(_Z9BezierGPUPK3XYZPS_iiii)
        /*002c*/ 	.word	0x00000000
.L_7:


//--------------------- .nv.compat                --------------------------
	.section	.nv.compat,"",@"SHT_CUDA_COMPAT_INFO"
	.align	4
        /*0000*/ 	.byte	0x02, 0x09, 0x00, 0x00, 0x02, 0x02, 0x01, 0x00, 0x02, 0x05, 0x05, 0x00, 0x03, 0x07, 0x01, 0x01
        /*0010*/ 	.byte	0x02, 0x03, 0x00, 0x00, 0x02, 0x06, 0x01, 0x00, 0x04, 0x0b, 0x08, 0x00, 0x01, 0x00, 0x00, 0x00
        /*0020*/ 	.byte	0x00, 0x00, 0x00, 0x00


//--------------------- .nv.info._Z9BezierGPUPK3XYZPS_iiii --------------------------
	.section	.nv.info._Z9BezierGPUPK3XYZPS_iiii,"",@"SHT_CUDA_INFO"
	.sectionflags	@""
	.align	4


	//----- nvinfo : EIATTR_CUDA_API_VERSION
	.align		4
        /*0000*/ 	.byte	0x04, 0x37
        /*0002*/ 	.short	(.L_9 - .L_8)
.L_8:
        /*0004*/ 	.word	0x00000082


	//----- nvinfo : EIATTR_KPARAM_INFO
	.align		4
.L_9:
        /*0008*/ 	.byte	0x04, 0x17
        /*000a*/ 	.short	(.L_11 - .L_10)
.L_10:
        /*000c*/ 	.word	0x00000000
        /*0010*/ 	.short	0x0005
        /*0012*/ 	.short	0x001c
        /*0014*/ 	.byte	0x00, 0xf0, 0x11, 0x00


	//----- nvinfo : EIATTR_KPARAM_INFO
	.align		4
.L_11:
        /*0018*/ 	.byte	0x04, 0x17
        /*001a*/ 	.short	(.L_13 - .L_12)
.L_12:
        /*001c*/ 	.word	0x00000000
        /*0020*/ 	.short	0x0004
        /*0022*/ 	.short	0x0018
        /*0024*/ 	.byte	0x00, 0xf0, 0x11, 0x00


	//----- nvinfo : EIATTR_KPARAM_INFO
	.align		4
.L_13:
        /*0028*/ 	.byte	0x04, 0x17
        /*002a*/ 	.short	(.L_15 - .L_14)
.L_14:
        /*002c*/ 	.word	0x00000000
        /*0030*/ 	.short	0x0003
        /*0032*/ 	.short	0x0014
        /*0034*/ 	.byte	0x00, 0xf0, 0x11, 0x00


	//----- nvinfo : EIATTR_KPARAM_INFO
	.align		4
.L_15:
        /*0038*/ 	.byte	0x04, 0x17
        /*003a*/ 	.short	(.L_17 - .L_16)
.L_16:
        /*003c*/ 	.word	0x00000000
        /*0040*/ 	.short	0x0002
        /*0042*/ 	.short	0x0010
        /*0044*/ 	.byte	0x00, 0xf0, 0x11, 0x00


	//----- nvinfo : EIATTR_KPARAM_INFO
	.align		4
.L_17:
        /*0048*/ 	.byte	0x04, 0x17
        /*004a*/ 	.short	(.L_19 - .L_18)
.L_18:
        /*004c*/ 	.word	0x00000000
        /*0050*/ 	.short	0x0001
        /*0052*/ 	.short	0x0008
        /*0054*/ 	.byte	0x00, 0xf5, 0x21, 0x00


	//----- nvinfo : EIATTR_KPARAM_INFO
	.align		4
.L_19:
        /*0058*/ 	.byte	0x04, 0x17
        /*005a*/ 	.short	(.L_21 - .L_20)
.L_20:
        /*005c*/ 	.word	0x00000000
        /*0060*/ 	.short	0x0000
        /*0062*/ 	.short	0x0000
        /*0064*/ 	.byte	0x00, 0xf5, 0x21, 0x00


	//----- nvinfo : EIATTR_SPARSE_MMA_MASK
	.align		4
.L_21:
        /*0068*/ 	.byte	0x03, 0x50
        /*006a*/ 	.short	0x0000


	//----- nvinfo : EIATTR_MAXREG_COUNT
	.align		4
        /*006c*/ 	.byte	0x03, 0x1b
        /*006e*/ 	.short	0x00ff


	//----- nvinfo : EIATTR_MERCURY_ISA_VERSION
	.align		4
        /*0070*/ 	.byte	0x03, 0x5f
        /*0072*/ 	.short	0x0101


	//----- nvinfo : EIATTR_VRC_CTA_INIT_COUNT
	.align		4
        /*0074*/ 	.byte	0x02, 0x4a
	.zero		1
	.zero		1


	//----- nvinfo : EIATTR_EXIT_INSTR_OFFSETS
	.align		4
        /*0078*/ 	.byte	0x04, 0x1c
        /*007a*/ 	.short	(.L_23 - .L_22)


	//   ....[0]....
.L_22:
        /*007c*/ 	.word	0x00000070


	//   ....[1]....
        /*0080*/ 	.word	0x000001a0


	//   ....[2]....
        /*0084*/ 	.word	0x00002210


	//   ....[3]....
        /*0088*/ 	.word	0x000024c0


	//   ....[4]....
        /*008c*/ 	.word	0x00002610


	//   ....[5]....
        /*0090*/ 	.word	0x00002700


	//   ....[6]....
        /*0094*/ 	.word	0x00002770


	//----- nvinfo : EIATTR_CRS_STACK_SIZE
	.align		4
.L_23:
        /*0098*/ 	.byte	0x04, 0x1e
        /*009a*/ 	.short	(.L_25 - .L_24)
.L_24:
        /*009c*/ 	.word	0x00000000


	//----- nvinfo : EIATTR_CBANK_PARAM_SIZE
	.align		4
.L_25:
        /*00a0*/ 	.byte	0x03, 0x19
        /*00a2*/ 	.short	0x0020


	//----- nvinfo : EIATTR_PARAM_CBANK
	.align		4
        /*00a4*/ 	.byte	0x04, 0x0a
        /*00a6*/ 	.short	(.L_27 - .L_26)
	.align		4
.L_26:
        /*00a8*/ 	.word	index@(.nv.constant0._Z9BezierGPUPK3XYZPS_iiii)
        /*00ac*/ 	.short	0x0380
        /*00ae*/ 	.short	0x0020


	//----- nvinfo : EIATTR_SW_WAR
	.align		4
.L_27:
        /*00b0*/ 	.byte	0x04, 0x36
        /*00b2*/ 	.short	(.L_29 - .L_28)
.L_28:
        /*00b4*/ 	.word	0x00000008
.L_29:


//--------------------- .nv.callgraph             --------------------------
	.section	.nv.callgraph,"",@"SHT_CUDA_CALLGRAPH"
	.align	4
	.sectionentsize	8
	.align		4
        /*0000*/ 	.word	0x00000000
	.align		4
        /*0004*/ 	.word	0xffffffff
	.align		4
        /*0008*/ 	.word	0x00000000
	.align		4
        /*000c*/ 	.word	0xfffffffe
	.align		4
        /*0010*/ 	.word	0x00000000
	.align		4
        /*0014*/ 	.word	0xfffffffd
	.align		4
        /*0018*/ 	.word	0x00000000
	.align		4
        /*001c*/ 	.word	0xfffffffc


//--------------------- .text._Z9BezierGPUPK3XYZPS_iiii --------------------------
	.section	.text._Z9BezierGPUPK3XYZPS_iiii,"ax",@progbits
	.align	128
        .global         _Z9BezierGPUPK3XYZPS_iiii
        .type           _Z9BezierGPUPK3XYZPS_iiii,@function
        .size           _Z9BezierGPUPK3XYZPS_iiii,(.L_x_52 - _Z9BezierGPUPK3XYZPS_iiii)
        .other          _Z9BezierGPUPK3XYZPS_iiii,@"STO_CUDA_ENTRY STV_DEFAULT"
_Z9BezierGPUPK3XYZPS_iiii:
.text._Z9BezierGPUPK3XYZPS_iiii:
[----:B------:R-:W-:Y:S01]  /*0000*/  LDC R1, c[0x0][0x37c] ;  /* 0x0000df00ff017b82 */ /* 0x000fe20000000800 */
[----:B------:R-:W0:Y:S01]  /*0010*/  S2R R8, SR_CTAID.X ;  /* 0x0000000000087919 */ /* 0x000e220000002500 */
[----:B------:R-:W0:Y:S01]  /*0020*/  LDCU UR5, c[0x0][0x360] ;  /* 0x00006c00ff0577ac */ /* 0x000e220008000800 */
[----:B------:R-:W0:Y:S01]  /*0030*/  S2R R3, SR_TID.X ;  /* 0x0000000000037919 */ /* 0x000e220000002100 */
[----:B------:R-:W1:Y:S01]  /*0040*/  LDCU UR4, c[0x0][0x398] ;  /* 0x00007300ff0477ac */ /* 0x000e620008000800 */
[----:B0-----:R-:W-:-:S05]  /*0050*/  IMAD R8, R8, UR5, R3 ;  /* 0x0000000508087c24 */ /* 0x001fca000f8e0203 */
[----:B-1----:R-:W-:-:S13]  /*0060*/  ISETP.GT.AND P0, PT, R8, UR4, PT ;  /* 0x0000000408007c0c */ /* 0x002fda000bf04270 */
[----:B------:R-:W-:Y:S05]  /*0070*/  @P0 EXIT ;  /* 0x000000000000094d */ /* 0x000fea0003800000 */
[----:B------:R-:W-:Y:S01]  /*0080*/  UIADD3 UR4, UPT, UPT, UR4, -0x1, URZ ;  /* 0xffffffff04047890 */ /* 0x000fe2000fffe0ff */
[----:B------:R-:W-:Y:S01]  /*0090*/  I2FP.F32.S32 R0, R8 ;  /* 0x0000000800007245 */ /* 0x000fe20000201400 */
[----:B------:R-:W-:Y:S04]  /*00a0*/  BSSY.RECONVERGENT B0, `(.L_x_0) ;  /* 0x000000d000007945 */ /* 0x000fe80003800200 */
[----:B------:R-:W-:-:S04]  /*00b0*/  I2FP.F32.S32 R3, UR4 ;  /* 0x0000000400037c45 */ /* 0x000fc80008201400 */
[----:B------:R-:W0:Y:S08]  /*00c0*/  MUFU.RCP R2, R3 ;  /* 0x0000000300027308 */ /* 0x000e300000001000 */
[----:B------:R-:W1:Y:S01]  /*00d0*/  FCHK P0, R0, R3 ;  /* 0x0000000300007302 */ /* 0x000e620000000000 */
[----:B0-----:R-:W-:-:S04]  /*00e0*/  FFMA R5, -R3, R2, 1 ;  /* 0x3f80000003057423 */ /* 0x001fc80000000102 */
[----:B------:R-:W-:-:S04]  /*00f0*/  FFMA R5, R2, R5, R2 ;  /* 0x0000000502057223 */ /* 0x000fc80000000002 */
[----:B------:R-:W-:-:S04]  /*0100*/  FFMA R4, R0, R5, RZ ;  /* 0x0000000500047223 */ /* 0x000fc800000000ff */
[----:B------:R-:W-:-:S04]  /*0110*/  FFMA R2, -R3, R4, R0 ;  /* 0x0000000403027223 */ /* 0x000fc80000000100 */
[----:B------:R-:W-:Y:S01]  /*0120*/  FFMA R4, R5, R2, R4 ;  /* 0x0000000205047223 */ /* 0x000fe20000000004 */
[----:B-1----:R-:W-:Y:S06]  /*0130*/  @!P0 BRA `(.L_x_1) ;  /* 0x00000000000c8947 */ /* 0x002fec0003800000 */
[----:B------:R-:W-:-:S07]  /*0140*/  MOV R2, 0x160 ;  /* 0x0000016000027802 */ /* 0x000fce0000000f00 */
[----:B------:R-:W-:Y:S05]  /*0150*/  CALL.REL.NOINC `($__internal_0_$__cuda_sm3x_div_rn_noftz_f32_slowpath) ;  /* 0x0000002400887944 */ /* 0x000fea0003c00000 */
[----:B------:R-:W-:-:S07]  /*0160*/  MOV R4, R0 ;  /* 0x0000000000047202 */ /* 0x000fce0000000f00 */
.L_x_1:
[----:B------:R-:W-:Y:S05]  /*0170*/  BSYNC.RECONVERGENT B0 ;  /* 0x0000000000007941 */ /* 0x000fea0003800200 */
.L_x_0:
[----:B------:R-:W0:Y:S02]  /*0180*/  LDC R3, c[0x0][0x39c] ;  /* 0x0000e700ff037b82 */ /* 0x000e240000000800 */
[----:B0-----:R-:W-:-:S13]  /*0190*/  ISETP.GE.AND P0, PT, R3, 0x1, PT ;  /* 0x000000010300780c */ /* 0x001fda0003f06270 */
[----:B------:R-:W-:Y:S05]  /*01a0*/  @!P0 EXIT ;  /* 0x000000000000894d */ /* 0x000fea0003800000 */
[C---:B------:R-:W-:Y:S01]  /*01b0*/  FMUL R5, |R4|.reuse, 16777216 ;  /* 0x4b80000004057820 */ /* 0x040fe20000400200 */
[C---:B------:R-:W-:Y:S01]  /*01c0*/  FSETP.GEU.AND P0, PT, |R4|.reuse, 1.175494350822287508e-38, PT ;  /* 0x008000000400780b */ /* 0x040fe20003f0e200 */
[----:B------:R-:W-:Y:S01]  /*01d0*/  FADD R13, -R4, 1 ;  /* 0x3f800000040d7421 */ /* 0x000fe20000000100 */
[----:B------:R-:W0:Y:S01]  /*01e0*/  LDCU UR4, c[0x0][0x390] ;  /* 0x00007200ff0477ac */ /* 0x000e220008000800 */
[----:B------:R-:W-:Y:S01]  /*01f0*/  IMAD R8, R8, R3, RZ ;  /* 0x0000000308087224 */ /* 0x000fe200078e02ff */
[----:B------:R-:W-:Y:S01]  /*0200*/  FSEL R5, R5, |R4|, !P0 ;  /* 0x4000000405057208 */ /* 0x000fe20004000000 */
[C---:B------:R-:W-:Y:S01]  /*0210*/  FMUL R2, |R13|.reuse, 16777216 ;  /* 0x4b8000000d027820 */ /* 0x040fe20000400200 */
[----:B------:R-:W-:Y:S01]  /*0220*/  FSETP.GEU.AND P1, PT, |R13|, 1.175494350822287508e-38, PT ;  /* 0x008000000d00780b */ /* 0x000fe20003f2e200 */
[----:B------:R-:W1:Y:S01]  /*0230*/  LDCU.64 UR12, c[0x0][0x358] ;  /* 0x00006b00ff0c77ac */ /* 0x000e620008000a00 */
[----:B------:R-:W-:Y:S02]  /*0240*/  IADD3 R0, PT, PT, R5, -0x3f3504f3, RZ ;  /* 0xc0cafb0d05007810 */ /* 0x000fe40007ffe0ff */
[----:B------:R-:W-:-:S02]  /*0250*/  FSEL R2, R2, |R13|, !P1 ;  /* 0x4000000d02027208 */ /* 0x000fc40004800000 */
[----:B------:R-:W-:Y:S02]  /*0260*/  LOP3.LUT R6, R0, 0xff800000, RZ, 0xc0, !PT ;  /* 0xff80000000067812 */ /* 0x000fe400078ec0ff */
[----:B------:R-:W-:Y:S02]  /*0270*/  IADD3 R0, PT, PT, R2, -0x3f3504f3, RZ ;  /* 0xc0cafb0d02007810 */ /* 0x000fe40007ffe0ff */
[-C--:B------:R-:W-:Y:S02]  /*0280*/  IADD3 R5, PT, PT, R5, -R6.reuse, RZ ;  /* 0x8000000605057210 */ /* 0x080fe40007ffe0ff */
[----:B------:R-:W-:Y:S02]  /*0290*/  LOP3.LUT R15, R0, 0xff800000, RZ, 0xc0, !PT ;  /* 0xff800000000f7812 */ /* 0x000fe400078ec0ff */
[----:B------:R-:W-:Y:S01]  /*02a0*/  I2FP.F32.S32 R6, R6 ;  /* 0x0000000600067245 */ /* 0x000fe20000201400 */
[C---:B------:R-:W-:Y:S01]  /*02b0*/  FADD R7, R5.reuse, 1 ;  /* 0x3f80000005077421 */ /* 0x040fe20000000000 */
[-C--:B------:R-:W-:Y:S01]  /*02c0*/  IADD3 R2, PT, PT, R2, -R15.reuse, RZ ;  /* 0x8000000f02027210 */ /* 0x080fe20007ffe0ff */
[----:B------:R-:W-:Y:S01]  /*02d0*/  FADD R9, R5, -1 ;  /* 0xbf80000005097421 */ /* 0x000fe20000000000 */
[----:B------:R-:W-:Y:S01]  /*02e0*/  FSEL R5, RZ, -24, P0 ;  /* 0xc1c00000ff057808 */ /* 0x000fe20000000000 */
[----:B------:R-:W2:Y:S01]  /*02f0*/  MUFU.RCP R10, R7 ;  /* 0x00000007000a7308 */ /* 0x000ea20000001000 */
[----:B------:R-:W-:Y:S01]  /*0300*/  I2FP.F32.S32 R14, R15 ;  /* 0x0000000f000e7245 */ /* 0x000fe20000201400 */
[C---:B------:R-:W-:Y:S01]  /*0310*/  FADD R12, R2.reuse, 1 ;  /* 0x3f800000020c7421 */ /* 0x040fe20000000000 */
[----:B------:R-:W-:Y:S01]  /*0320*/  FADD R11, R9, R9 ;  /* 0x00000009090b7221 */ /* 0x000fe20000000000 */
[----:B------:R-:W-:Y:S01]  /*0330*/  FADD R17, R2, -1 ;  /* 0xbf80000002117421 */ /* 0x000fe20000000000 */
[----:B------:R-:W-:Y:S01]  /*0340*/  HFMA2 R15, -RZ, RZ, 0.771484375, 0.21533203125 ;  /* 0x3a2c32e4ff0f7431 */ /* 0x000fe200000001ff */
[----:B0-----:R-:W-:-:S02]  /*0350*/  UISETP.GE.AND UP0, UPT, UR4, URZ, UPT ;  /* 0x000000ff0400728c */ /* 0x001fc4000bf06270 */
[----:B------:R0:W3:Y:S01]  /*0360*/  MUFU.RCP R16, R12 ;  /* 0x0000000c00107308 */ /* 0x0000e20000001000 */
[----:B------:R-:W-:Y:S01]  /*0370*/  FADD R19, R17, R17 ;  /* 0x0000001111137221 */ /* 0x000fe20000000000 */
[----:B--2---:R-:W-:Y:S01]  /*0380*/  FMUL R2, R10, R11 ;  /* 0x0000000b0a027220 */ /* 0x004fe20000400000 */
[----:B------:R-:W-:-:S03]  /*0390*/  FSEL R11, RZ, -24, P1 ;  /* 0xc1c00000ff0b7808 */ /* 0x000fc60000800000 */
[----:B------:R-:W-:Y:S02]  /*03a0*/  FADD R7, R9, -R2 ;  /* 0x8000000209077221 */ /* 0x000fe40000000000 */
[----:B------:R-:W-:Y:S02]  /*03b0*/  FFMA R11, R14, 1.1920928955078125e-07, R11 ;  /* 0x340000000e0b7823 */ /* 0x000fe4000000000b */
[----:B0-----:R-:W-:Y:S01]  /*03c0*/  FADD R12, R7, R7 ;  /* 0x00000007070c7221 */ /* 0x001fe20000000000 */
[----:B---3--:R-:W-:Y:S01]  /*03d0*/  FMUL R0, R16, R19 ;  /* 0x0000001310007220 */ /* 0x008fe20000400000 */
[----:B------:R-:W-:Y:S02]  /*03e0*/  FFMA R7, R6, 1.1920928955078125e-07, R5 ;  /* 0x3400000006077823 */ /* 0x000fe40000000005 */
[-C--:B------:R-:W-:Y:S01]  /*03f0*/  FFMA R5, R9, -R2.reuse, R12 ;  /* 0x8000000209057223 */ /* 0x080fe2000000000c */
[----:B------:R-:W-:Y:S01]  /*0400*/  FADD R18, R17, -R0 ;  /* 0x8000000011127221 */ /* 0x000fe20000000000 */
[----:B------:R-:W-:Y:S01]  /*0410*/  FMUL R9, R2, R2 ;  /* 0x0000000202097220 */ /* 0x000fe20000400000 */
[-C--:B------:R-:W-:Y:S01]  /*0420*/  FMUL R14, R0, R0.reuse ;  /* 0x00000000000e7220 */ /* 0x080fe20000400000 */
[----:B------:R-:W-:Y:S01]  /*0430*/  FMUL R10, R10, R5 ;  /* 0x000000050a0a7220 */ /* 0x000fe20000400000 */
[----:B------:R-:W-:Y:S01]  /*0440*/  FADD R18, R18, R18 ;  /* 0x0000001212127221 */ /* 0x000fe20000000000 */
[-C--:B------:R-:W-:Y:S01]  /*0450*/  FFMA R12, R9, R15.reuse, 0.0032181653659790754318 ;  /* 0x3b52e7db090c7423 */ /* 0x080fe2000000000f */
[----:B------:R-:W-:Y:S01]  /*0460*/  FFMA R5, R2, 1.4426950216293334961, R7 ;  /* 0x3fb8aa3b02057823 */ /* 0x000fe20000000007 */
[----:B------:R-:W-:Y:S01]  /*0470*/  FFMA R15, R14, R15, 0.0032181653659790754318 ;  /* 0x3b52e7db0e0f7423 */ /* 0x000fe2000000000f */
[----:B------:R-:W-:Y:S01]  /*0480*/  FFMA R6, R0, 1.4426950216293334961, R11 ;  /* 0x3fb8aa3b00067823 */ /* 0x000fe2000000000b */
[----:B------:R-:W-:Y:S01]  /*0490*/  FFMA R17, R17, -R0, R18 ;  /* 0x8000000011117223 */ /* 0x000fe20000000012 */
[----:B------:R-:W-:Y:S01]  /*04a0*/  FFMA R12, R9, R12, 0.018033718690276145935 ;  /* 0x3c93bb73090c7423 */ /* 0x000fe2000000000c */
[----:B------:R-:W-:Y:S01]  /*04b0*/  FADD R7, R7, -R5 ;  /* 0x8000000507077221 */ /* 0x000fe20000000000 */
[----:B------:R-:W-:Y:S01]  /*04c0*/  FFMA R15, R14, R15, 0.018033718690276145935 ;  /* 0x3c93bb730e0f7423 */ /* 0x000fe2000000000f */
[----:B------:R-:W-:Y:S01]  /*04d0*/  FADD R11, R11, -R6 ;  /* 0x800000060b0b7221 */ /* 0x000fe20000000000 */
[----:B------:R-:W-:Y:S01]  /*04e0*/  FMUL R17, R16, R17 ;  /* 0x0000001110117220 */ /* 0x000fe20000400000 */
[C---:B------:R-:W-:Y:S01]  /*04f0*/  FFMA R12, R9.reuse, R12, 0.12022458761930465698 ;  /* 0x3df6384f090c7423 */ /* 0x040fe2000000000c */
[----:B------:R-:W-:Y:S01]  /*0500*/  FFMA R7, R2, 1.4426950216293334961, R7 ;  /* 0x3fb8aa3b02077823 */ /* 0x000fe20000000007 */
[----:B------:R-:W-:Y:S01]  /*0510*/  FFMA R15, R14, R15, 0.12022458761930465698 ;  /* 0x3df6384f0e0f7423 */ /* 0x000fe2000000000f */
[----:B------:R-:W-:Y:S01]  /*0520*/  FFMA R16, R0, 1.4426950216293334961, R11 ;  /* 0x3fb8aa3b00107823 */ /* 0x000fe2000000000b */
[----:B------:R-:W-:Y:S01]  /*0530*/  FMUL R9, R9, R12 ;  /* 0x0000000c09097220 */ /* 0x000fe20000400000 */
[----:B------:R-:W-:Y:S01]  /*0540*/  FFMA R7, R10, 1.4426950216293334961, R7 ;  /* 0x3fb8aa3b0a077823 */ /* 0x000fe20000000007 */
[----:B------:R-:W-:Y:S01]  /*0550*/  FMUL R15, R14, R15 ;  /* 0x0000000f0e0f7220 */ /* 0x000fe20000400000 */
[----:B------:R-:W-:Y:S01]  /*0560*/  FFMA R19, R17, 1.4426950216293334961, R16 ;  /* 0x3fb8aa3b11137823 */ /* 0x000fe20000000010 */
[----:B------:R-:W-:Y:S01]  /*0570*/  FMUL R11, R9, 3 ;  /* 0x40400000090b7820 */ /* 0x000fe20000400000 */
[----:B------:R-:W-:Y:S01]  /*0580*/  FFMA R7, R2, 1.9251366722983220825e-08, R7 ;  /* 0x32a55e3402077823 */ /* 0x000fe20000000007 */
[----:B------:R-:W-:Y:S01]  /*0590*/  FMUL R14, R15, 3 ;  /* 0x404000000f0e7820 */ /* 0x000fe20000400000 */
[----:B------:R-:W-:-:S02]  /*05a0*/  FFMA R12, R0, 1.9251366722983220825e-08, R19 ;  /* 0x32a55e34000c7823 */ /* 0x000fc40000000013 */
[----:B------:R-:W-:Y:S02]  /*05b0*/  FFMA R7, R10, R11, R7 ;  /* 0x0000000b0a077223 */ /* 0x000fe40000000007 */
[----:B------:R-:W-:Y:S02]  /*05c0*/  FFMA R17, R17, R14, R12 ;  /* 0x0000000e11117223 */ /* 0x000fe4000000000c */
[----:B------:R-:W-:Y:S02]  /*05d0*/  FFMA R2, R2, R9, R7 ;  /* 0x0000000902027223 */ /* 0x000fe40000000007 */
[----:B------:R-:W-:Y:S02]  /*05e0*/  FFMA R17, R0, R15, R17 ;  /* 0x0000000f00117223 */ /* 0x000fe40000000011 */
[----:B------:R-:W-:Y:S02]  /*05f0*/  FADD R12, R5, R2 ;  /* 0x00000002050c7221 */ /* 0x000fe40000000000 */
[----:B------:R-:W-:-:S02]  /*0600*/  FADD R11, R6, R17 ;  /* 0x00000011060b7221 */ /* 0x000fc40000000000 */
[----:B------:R-:W-:Y:S02]  /*0610*/  FADD R5, -R5, R12 ;  /* 0x0000000c05057221 */ /* 0x000fe40000000100 */
[----:B------:R-:W-:Y:S02]  /*0620*/  FADD R6, -R6, R11 ;  /* 0x0000000b06067221 */ /* 0x000fe40000000100 */
[----:B------:R-:W-:Y:S02]  /*0630*/  FADD R10, R2, -R5 ;  /* 0x80000005020a7221 */ /* 0x000fe40000000000 */
[----:B------:R-:W-:Y:S01]  /*0640*/  FADD R9, R17, -R6 ;  /* 0x8000000611097221 */ /* 0x000fe20000000000 */
[----:B-1----:R-:W-:Y:S06]  /*0650*/  BRA.U !UP0, `(.L_x_2) ;  /* 0x0000001908f07547 */ /* 0x002fec000b800000 */
[----:B------:R-:W0:Y:S01]  /*0660*/  LDCU UR6, c[0x0][0x394] ;  /* 0x00007280ff0677ac */ /* 0x000e220008000800 */
[----:B------:R-:W-:Y:S01]  /*0670*/  VIADD R7, R3, 0xffffffff ;  /* 0xffffffff03077836 */ /* 0x000fe20000000000 */
[C---:B------:R-:W-:Y:S01]  /*0680*/  FSETP.NEU.AND P0, PT, |R13|.reuse, +INF , PT ;  /* 0x7f8000000d00780b */ /* 0x040fe20003f0d200 */
[C---:B------:R-:W-:Y:S01]  /*0690*/  FADD R6, R13.reuse, R13 ;  /* 0x0000000d0d067221 */ /* 0x040fe20000000000 */
[----:B------:R-:W-:Y:S02]  /*06a0*/  UMOV UR4, URZ ;  /* 0x000000ff00047c82 */ /* 0x000fe40008000000 */
[----:B------:R-:W-:Y:S02]  /*06b0*/  FSETP.EQ.OR P0, PT, R13, RZ, !P0 ;  /* 0x000000ff0d00720b */ /* 0x000fe40004702400 */
[----:B------:R-:W-:Y:S01]  /*06c0*/  I2FP.F32.U32 R7, R7 ;  /* 0x0000000700077245 */ /* 0x000fe20000201000 */
[----:B0-----:R-:W-:-:S12]  /*06d0*/  UIADD3 UR6, UPT, UPT, UR6, 0x1, URZ ;  /* 0x0000000106067890 */ /* 0x001fd8000fffe0ff */
.L_x_35:
[----:B0-----:R-:W0:Y:S01]  /*06e0*/  MUFU.RCP R2, R7 ;  /* 0x0000000700027308 */ /* 0x001e220000001000 */
[----:B------:R-:W-:-:S07]  /*06f0*/  I2FP.F32.U32 R0, UR4 ;  /* 0x0000000400007c45 */ /* 0x000fce0008201000 */
[----:B------:R-:W1:Y:S01]  /*0700*/  FCHK P1, R0, R7 ;  /* 0x0000000700007302 */ /* 0x000e620000020000 */
[----:B0-----:R-:W-:-:S04]  /*0710*/  FFMA R3, -R7, R2, 1 ;  /* 0x3f80000007037423 */ /* 0x001fc80000000102 */
[----:B------:R-:W-:-:S04]  /*0720*/  FFMA R3, R2, R3, R2 ;  /* 0x0000000302037223 */ /* 0x000fc80000000002 */
[----:B------:R-:W-:-:S04]  /*0730*/  FFMA R2, R0, R3, RZ ;  /* 0x0000000300027223 */ /* 0x000fc800000000ff */
[----:B------:R-:W-:-:S04]  /*0740*/  FFMA R5, -R7, R2, R0 ;  /* 0x0000000207057223 */ /* 0x000fc80000000100 */
[----:B------:R-:W-:Y:S01]  /*0750*/  FFMA R5, R3, R5, R2 ;  /* 0x0000000503057223 */ /* 0x000fe20000000002 */
[----:B-1----:R-:W-:Y:S06]  /*0760*/  @!P1 BRA `(.L_x_3) ;  /* 0x0000000000109947 */ /* 0x002fec0003800000 */
[----:B------:R-:W-:Y:S02]  /*0770*/  MOV R3, R7 ;  /* 0x0000000700037202 */ /* 0x000fe40000000f00 */
[----:B------:R-:W-:-:S07]  /*0780*/  MOV R2, 0x7a0 ;  /* 0x000007a000027802 */ /* 0x000fce0000000f00 */
[----:B------:R-:W-:Y:S05]  /*0790*/  CALL.REL.NOINC `($__internal_0_$__cuda_sm3x_div_rn_noftz_f32_slowpath) ;  /* 0x0000001c00f87944 */ /* 0x000fea0003c00000 */
[----:B------:R-:W-:-:S07]  /*07a0*/  MOV R5, R0 ;  /* 0x0000000000057202 */ /* 0x000fce0000000f00 */
.L_x_3:
[C---:B------:R-:W-:Y:S01]  /*07b0*/  FMUL R0, |R5|.reuse, 16777216 ;  /* 0x4b80000005007820 */ /* 0x040fe20000400200 */
[C---:B------:R-:W-:Y:S01]  /*07c0*/  FSETP.GEU.AND P1, PT, |R5|.reuse, 1.175494350822287508e-38, PT ;  /* 0x008000000500780b */ /* 0x040fe20003f2e200 */
[----:B------:R-:W-:Y:S01]  /*07d0*/  FADD R14, -R5, 1 ;  /* 0x3f800000050e7421 */ /* 0x000fe20000000100 */
[----:B------:R-:W-:Y:S01]  /*07e0*/  IMAD.MOV.U32 R25, RZ, RZ, 0x3a2c32e4 ;  /* 0x3a2c32e4ff197424 */ /* 0x000fe200078e00ff */
[----:B------:R-:W-:Y:S01]  /*07f0*/  UMOV UR5, URZ ;  /* 0x000000ff00057c82 */ /* 0x000fe20008000000 */
[----:B------:R-:W-:Y:S01]  /*0800*/  FSEL R0, R0, |R5|, !P1 ;  /* 0x4000000500007208 */ /* 0x000fe20004800000 */
[C---:B------:R-:W-:Y:S01]  /*0810*/  FMUL R3, |R14|.reuse, 16777216 ;  /* 0x4b8000000e037820 */ /* 0x040fe20000400200 */
[----:B------:R-:W-:Y:S02]  /*0820*/  FSETP.GEU.AND P2, PT, |R14|, 1.175494350822287508e-38, PT ;  /* 0x008000000e00780b */ /* 0x000fe40003f4e200 */
        /* <DEDUP_REMOVED lines=8> */
[----:B------:R-:W-:Y:S01]  /*08b0*/  IADD3 R18, PT, PT, R3, -R20, RZ ;  /* 0x8000001403127210 */ /* 0x000fe20007ffe0ff */
[----:B------:R-:W-:Y:S01]  /*08c0*/  FADD R21, R2, -1 ;  /* 0xbf80000002157421 */ /* 0x000fe20000000000 */
[----:B------:R-:W-:-:S02]  /*08d0*/  FSEL R3, RZ, -24, P1 ;  /* 0xc1c00000ff037808 */ /* 0x000fc40000800000 */
[----:B------:R-:W-:Y:S01]  /*08e0*/  I2FP.F32.S32 R23, R20 ;  /* 0x0000001400177245 */ /* 0x000fe20000201400 */
[----:B------:R-:W0:Y:S01]  /*08f0*/  MUFU.RCP R15, R15 ;  /* 0x0000000f000f7308 */ /* 0x000e220000001000 */
[C---:B------:R-:W-:Y:S01]  /*0900*/  FADD R0, R18.reuse, 1 ;  /* 0x3f80000012007421 */ /* 0x040fe20000000000 */
[----:B------:R-:W-:Y:S01]  /*0910*/  FADD R2, R21, R21 ;  /* 0x0000001515027221 */ /* 0x000fe20000000000 */
[----:B------:R-:W-:Y:S01]  /*0920*/  FADD R22, R18, -1 ;  /* 0xbf80000012167421 */ /* 0x000fe20000000000 */
[----:B------:R-:W-:Y:S01]  /*0930*/  FFMA R19, R16, 1.1920928955078125e-07, R3 ;  /* 0x3400000010137823 */ /* 0x000fe20000000003 */
[----:B------:R-:W-:Y:S02]  /*0940*/  FSEL R18, RZ, -24, P2 ;  /* 0xc1c00000ff127808 */ /* 0x000fe40001000000 */
[----:B------:R-:W-:Y:S01]  /*0950*/  FADD R3, R22, R22 ;  /* 0x0000001616037221 */ /* 0x000fe20000000000 */
[----:B------:R-:W1:Y:S01]  /*0960*/  MUFU.RCP R0, R0 ;  /* 0x0000000000007308 */ /* 0x000e620000001000 */
[----:B------:R-:W-:Y:S01]  /*0970*/  FSETP.NEU.AND P1, PT, |R5|, +INF , PT ;  /* 0x7f8000000500780b */ /* 0x000fe20003f2d200 */
[----:B------:R-:W-:Y:S01]  /*0980*/  FFMA R24, R23, 1.1920928955078125e-07, R18 ;  /* 0x3400000017187823 */ /* 0x000fe20000000012 */
[----:B------:R-:W-:-:S02]  /*0990*/  FSETP.NEU.AND P2, PT, |R14|, +INF , PT ;  /* 0x7f8000000e00780b */ /* 0x000fc40003f4d200 */
[----:B------:R-:W-:Y:S02]  /*09a0*/  FSETP.EQ.OR P1, PT, R5, RZ, !P1 ;  /* 0x000000ff0500720b */ /* 0x000fe40004f22400 */
[----:B------:R-:W-:Y:S01]  /*09b0*/  FSETP.EQ.OR P2, PT, R14, RZ, !P2 ;  /* 0x000000ff0e00720b */ /* 0x000fe20005742400 */
[----:B0-----:R-:W-:-:S04]  /*09c0*/  FMUL R2, R15, R2 ;  /* 0x000000020f027220 */ /* 0x001fc80000400000 */
[----:B------:R-:W-:Y:S01]  /*09d0*/  FADD R16, R21, -R2 ;  /* 0x8000000215107221 */ /* 0x000fe20000000000 */
[-C--:B------:R-:W-:Y:S01]  /*09e0*/  FMUL R17, R2, R2.reuse ;  /* 0x0000000202117220 */ /* 0x080fe20000400000 */
[----:B-1----:R-:W-:Y:S02]  /*09f0*/  FMUL R3, R0, R3 ;  /* 0x0000000300037220 */ /* 0x002fe40000400000 */
[----:B------:R-:W-:Y:S01]  /*0a00*/  FADD R16, R16, R16 ;  /* 0x0000001010107221 */ /* 0x000fe20000000000 */
[----:B------:R-:W-:Y:S01]  /*0a10*/  FFMA R18, R17, R25, 0.0032181653659790754318 ;  /* 0x3b52e7db11127423 */ /* 0x000fe20000000019 */
[----:B------:R-:W-:Y:S02]  /*0a20*/  FADD R20, R22, -R3 ;  /* 0x8000000316147221 */ /* 0x000fe40000000000 */
[----:B------:R-:W-:Y:S02]  /*0a30*/  FFMA R16, R21, -R2, R16 ;  /* 0x8000000215107223 */ /* 0x000fe40000000010 */
[----:B------:R-:W-:-:S02]  /*0a40*/  FADD R21, R20, R20 ;  /* 0x0000001414157221 */ /* 0x000fc40000000000 */
[----:B------:R-:W-:Y:S01]  /*0a50*/  FMUL R15, R15, R16 ;  /* 0x000000100f0f7220 */ /* 0x000fe20000400000 */
[----:B------:R-:W-:Y:S01]  /*0a60*/  FFMA R16, R2, 1.4426950216293334961, R19 ;  /* 0x3fb8aa3b02107823 */ /* 0x000fe20000000013 */
[----:B------:R-:W-:Y:S01]  /*0a70*/  FFMA R20, R17, R18, 0.018033718690276145935 ;  /* 0x3c93bb7311147423 */ /* 0x000fe20000000012 */
[-C--:B------:R-:W-:Y:S01]  /*0a80*/  FMUL R18, R3, R3.reuse ;  /* 0x0000000303127220 */ /* 0x080fe20000400000 */
[----:B------:R-:W-:Y:S01]  /*0a90*/  FFMA R23, R22, -R3, R21 ;  /* 0x8000000316177223 */ /* 0x000fe20000000015 */
[----:B------:R-:W-:Y:S01]  /*0aa0*/  FADD R21, R19, -R16 ;  /* 0x8000001013157221 */ /* 0x000fe20000000000 */
[----:B------:R-:W-:Y:S01]  /*0ab0*/  FFMA R19, R3, 1.4426950216293334961, R24 ;  /* 0x3fb8aa3b03137823 */ /* 0x000fe20000000018 */
[----:B------:R-:W-:Y:S01]  /*0ac0*/  FFMA R25, R18, R25, 0.0032181653659790754318 ;  /* 0x3b52e7db12197423 */ /* 0x000fe20000000019 */
[C---:B------:R-:W-:Y:S01]  /*0ad0*/  FFMA R20, R17.reuse, R20, 0.12022458761930465698 ;  /* 0x3df6384f11147423 */ /* 0x040fe20000000014 */
[----:B------:R-:W-:Y:S01]  /*0ae0*/  FFMA R22, R2, 1.4426950216293334961, R21 ;  /* 0x3fb8aa3b02167823 */ /* 0x000fe20000000015 */
[----:B------:R-:W-:Y:S01]  /*0af0*/  FADD R24, R24, -R19 ;  /* 0x8000001318187221 */ /* 0x000fe20000000000 */
[----:B------:R-:W-:Y:S01]  /*0b00*/  FFMA R25, R18, R25, 0.018033718690276145935 ;  /* 0x3c93bb7312197423 */ /* 0x000fe20000000019 */
[----:B------:R-:W-:Y:S01]  /*0b10*/  FMUL R17, R17, R20 ;  /* 0x0000001411117220 */ /* 0x000fe20000400000 */
[----:B------:R-:W-:Y:S01]  /*0b20*/  FFMA R21, R15, 1.4426950216293334961, R22 ;  /* 0x3fb8aa3b0f157823 */ /* 0x000fe20000000016 */
[----:B------:R-:W-:Y:S01]  /*0b30*/  FMUL R23, R0, R23 ;  /* 0x0000001700177220 */ /* 0x000fe20000400000 */
[----:B------:R-:W-:Y:S01]  /*0b40*/  FFMA R24, R3, 1.4426950216293334961, R24 ;  /* 0x3fb8aa3b03187823 */ /* 0x000fe20000000018 */
[----:B------:R-:W-:Y:S01]  /*0b50*/  FFMA R25, R18, R25, 0.12022458761930465698 ;  /* 0x3df6384f12197423 */ /* 0x000fe20000000019 */
[----:B------:R-:W-:Y:S01]  /*0b60*/  FFMA R0, R2, 1.9251366722983220825e-08, R21 ;  /* 0x32a55e3402007823 */ /* 0x000fe20000000015 */
[----:B------:R-:W-:Y:S01]  /*0b70*/  FMUL R20, R17, 3 ;  /* 0x4040000011147820 */ /* 0x000fe20000400000 */
[----:B------:R-:W-:Y:S01]  /*0b80*/  FFMA R24, R23, 1.4426950216293334961, R24 ;  /* 0x3fb8aa3b17187823 */ /* 0x000fe20000000018 */
[----:B------:R-:W-:Y:S01]  /*0b90*/  FMUL R18, R18, R25 ;  /* 0x0000001912127220 */ /* 0x000fe20000400000 */
[----:B------:R-:W-:-:S02]  /*0ba0*/  HFMA2 R22, -RZ, RZ, 0, 0 ;  /* 0x00000000ff167431 */ /* 0x000fc400000001ff */
[----:B------:R-:W-:Y:S01]  /*0bb0*/  FFMA R15, R15, R20, R0 ;  /* 0x000000140f0f7223 */ /* 0x000fe20000000000 */
[----:B------:R-:W-:Y:S01]  /*0bc0*/  FFMA R24, R3, 1.9251366722983220825e-08, R24 ;  /* 0x32a55e3403187823 */ /* 0x000fe20000000018 */
[----:B------:R-:W-:Y:S01]  /*0bd0*/  FMUL R0, R18, 3 ;  /* 0x4040000012007820 */ /* 0x000fe20000400000 */
[----:B------:R-:W-:Y:S01]  /*0be0*/  CS2R R20, SRZ ;  /* 0x0000000000147805 */ /* 0x000fe2000001ff00 */
[----:B------:R-:W-:Y:S02]  /*0bf0*/  FFMA R17, R2, R17, R15 ;  /* 0x0000001102117223 */ /* 0x000fe4000000000f */
[----:B------:R-:W-:Y:S01]  /*0c00*/  FFMA R0, R23, R0, R24 ;  /* 0x0000000017007223 */ /* 0x000fe20000000018 */
[----:B------:R-:W-:Y:S01]  /*0c10*/  FADD R24, R14, R14 ;  /* 0x0000000e0e187221 */ /* 0x000fe20000000000 */
[C---:B------:R-:W-:Y:S02]  /*0c20*/  FADD R15, R16.reuse, R17 ;  /* 0x00000011100f7221 */ /* 0x040fe40000000000 */
[----:B------:R-:W-:Y:S01]  /*0c30*/  FFMA R2, R3, R18, R0 ;  /* 0x0000001203027223 */ /* 0x000fe20000000000 */
[----:B------:R-:W-:Y:S01]  /*0c40*/  FADD R18, R5, R5 ;  /* 0x0000000505127221 */ /* 0x000fe20000000000 */
[----:B------:R-:W-:-:S02]  /*0c50*/  FADD R0, -R16, R15 ;  /* 0x0000000f10007221 */ /* 0x000fc40000000100 */
[----:B------:R-:W-:Y:S02]  /*0c60*/  FADD R16, R19, R2 ;  /* 0x0000000213107221 */ /* 0x000fe40000000000 */
[----:B------:R-:W-:Y:S01]  /*0c70*/  FADD R17, R17, -R0 ;  /* 0x8000000011117221 */ /* 0x000fe20000000000 */
[----:B------:R-:W-:Y:S01]  /*0c80*/  LOP3.LUT R23, R18, 0x7fffffff, RZ, 0xc0, !PT ;  /* 0x7fffffff12177812 */ /* 0x000fe200078ec0ff */
[----:B------:R-:W-:-:S04]  /*0c90*/  FADD R19, -R19, R16 ;  /* 0x0000001013137221 */ /* 0x000fc80000000100 */
[----:B------:R-:W-:-:S07]  /*0ca0*/  FADD R19, R2, -R19 ;  /* 0x8000001302137221 */ /* 0x000fce0000000000 */
.L_x_34:
[----:B------:R-:W0:Y:S01]  /*0cb0*/  LDCU UR7, c[0x0][0x390] ;  /* 0x00007200ff0777ac */ /* 0x000e220008000800 */
[----:B------:R-:W-:Y:S01]  /*0cc0*/  MOV R0, 0x3f800000 ;  /* 0x3f80000000007802 */ /* 0x000fe20000000f00 */
[----:B0-----:R-:W-:Y:S02]  /*0cd0*/  UISETP.NE.AND UP0, UPT, UR7, URZ, UPT ;  /* 0x000000ff0700728c */ /* 0x001fe4000bf05270 */
[----:B------:R-:W-:-:S07]  /*0ce0*/  UIADD3 UR11, UPT, UPT, -UR5, UR7, URZ ;  /* 0x00000007050b7290 */ /* 0x000fce000fffe1ff */
[----:B------:R-:W-:Y:S05]  /*0cf0*/  BRA.U !UP0, `(.L_x_4) ;  /* 0x0000000108c07547 */ /* 0x000fea000b800000 */
[----:B------:R-:W-:Y:S01]  /*0d00*/  HFMA2 R0, -RZ, RZ, 1.875, 0 ;  /* 0x3f800000ff007431 */ /* 0x000fe200000001ff */
[----:B------:R-:W0:Y:S01]  /*0d10*/  LDCU UR9, c[0x0][0x390] ;  /* 0x00007200ff0977ac */ /* 0x000e220008000800 */
[----:B------:R-:W-:Y:S01]  /*0d20*/  UMOV UR7, UR11 ;  /* 0x0000000b00077c82 */ /* 0x000fe20008000000 */
[----:B------:R-:W-:-:S05]  /*0d30*/  UMOV UR8, UR5 ;  /* 0x0000000500087c82 */ /* 0x000fca0008000000 */
.L_x_11:
[----:B------:R-:W-:Y:S01]  /*0d40*/  UISETP.GE.AND UP1, UPT, UR8, 0x2, UPT ;  /* 0x000000020800788c */ /* 0x000fe2000bf26270 */
[----:B0-----:R-:W-:Y:S01]  /*0d50*/  I2FP.F32.U32 R3, UR9 ;  /* 0x0000000900037c45 */ /* 0x001fe20008201000 */
[----:B------:R-:W-:Y:S01]  /*0d60*/  UMOV UR10, UR9 ;  /* 0x00000009000a7c82 */ /* 0x000fe20008000000 */
[----:B------:R-:W-:Y:S02]  /*0d70*/  UIADD3 UR9, UPT, UPT, UR9, -0x1, URZ ;  /* 0xffffffff09097890 */ /* 0x000fe4000fffe0ff */
[----:B------:R-:W-:Y:S01]  /*0d80*/  UISETP.GT.AND UP0, UPT, UR10, 0x1, UPT ;  /* 0x000000010a00788c */ /* 0x000fe2000bf04270 */
[----:B------:R-:W-:-:S03]  /*0d90*/  FMUL R0, R3, R0 ;  /* 0x0000000003007220 */ /* 0x000fc60000400000 */
[----:B------:R-:W-:Y:S07]  /*0da0*/  BRA.U !UP1, `(.L_x_5) ;  /* 0x0000000109447547 */ /* 0x000fee000b800000 */
[----:B------:R-:W-:Y:S01]  /*0db0*/  I2FP.F32.U32 R27, UR8 ;  /* 0x00000008001b7c45 */ /* 0x000fe20008201000 */
[----:B------:R-:W-:Y:S03]  /*0dc0*/  BSSY.RECONVERGENT B0, `(.L_x_6) ;  /* 0x000000d000007945 */ /* 0x000fe60003800200 */
        /* <DEDUP_REMOVED lines=12> */
.L_x_7:
[----:B------:R-:W-:Y:S05]  /*0e90*/  BSYNC.RECONVERGENT B0 ;  /* 0x0000000000007941 */ /* 0x000fea0003800200 */
.L_x_6:
[----:B------:R-:W-:Y:S01]  /*0ea0*/  MOV R0, R2 ;  /* 0x0000000200007202 */ /* 0x000fe20000000f00 */
[----:B------:R-:W-:-:S12]  /*0eb0*/  UIADD3 UR8, UPT, UPT, UR8, -0x1, URZ ;  /* 0xffffffff08087890 */ /* 0x000fd8000fffe0ff */
.L_x_5:
[----:B------:R-:W-:-:S09]  /*0ec0*/  UISETP.GE.AND UP1, UPT, UR7, 0x2, UPT ;  /* 0x000000020700788c */ /* 0x000fd2000bf26270 */
[----:B------:R-:W-:Y:S05]  /*0ed0*/  BRA.U !UP1, `(.L_x_8) ;  /* 0x0000000109447547 */ /* 0x000fea000b800000 */
        /* <DEDUP_REMOVED lines=10> */
[----:B------:R-:W-:Y:S01]  /*0f80*/  IMAD.MOV.U32 R3, RZ, RZ, R27 ;  /* 0x000000ffff037224 */ /* 0x000fe200078e001b */
[----:B------:R-:W-:-:S07]  /*0f90*/  MOV R2, 0xfb0 ;  /* 0x00000fb000027802 */ /* 0x000fce0000000f00 */
[----:B------:R-:W-:Y:S05]  /*0fa0*/  CALL.REL.NOINC `($__internal_0_$__cuda_sm3x_div_rn_noftz_f32_slowpath) ;  /* 0x0000001400f47944 */ /* 0x000fea0003c00000 */
[----:B------:R-:W-:-:S07]  /*0fb0*/  MOV R2, R0 ;  /* 0x0000000000027202 */ /* 0x000fce0000000f00 */
.L_x_10:
[----:B------:R-:W-:Y:S05]  /*0fc0*/  BSYNC.RECONVERGENT B0 ;  /* 0x0000000000007941 */ /* 0x000fea0003800200 */
.L_x_9:
[----:B------:R-:W-:Y:S01]  /*0fd0*/  MOV R0, R2 ;  /* 0x0000000200007202 */ /* 0x000fe20000000f00 */
[----:B------:R-:W-:-:S12]  /*0fe0*/  UIADD3 UR7, UPT, UPT, UR7, -0x1, URZ ;  /* 0xffffffff07077890 */ /* 0x000fd8000fffe0ff */
.L_x_8:
[----:B------:R-:W-:Y:S05]  /*0ff0*/  BRA.U UP0, `(.L_x_11) ;  /* 0xfffffffd00507547 */ /* 0x000fea000b83ffff */
.L_x_4:
[----:B------:R-:W-:Y:S01]  /*1000*/  UISETP.NE.AND UP0, UPT, UR5, URZ, UPT ;  /* 0x000000ff0500728c */ /* 0x000fe2000bf05270 */
[----:B------:R-:W-:-:S08]  /*1010*/  MOV R26, R0 ;  /* 0x00000000001a7202 */ /* 0x000fd00000000f00 */
[----:B------:R-:W-:Y:S05]  /*1020*/  BRA.U !UP0, `(.L_x_12) ;  /* 0x0000000108c87547 */ /* 0x000fea000b800000 */
[----:B------:R-:W-:Y:S01]  /*1030*/  I2FP.F32.U32 R3, UR5 ;  /* 0x0000000500037c45 */ /* 0x000fe20008201000 */
[----:B------:R-:W-:Y:S01]  /*1040*/  HFMA2 R29, -RZ, RZ, 0.64013671875, -15.109375 ;  /* 0x391fcb8eff1d7431 */ /* 0x000fe200000001ff */
[----:B------:R-:W-:Y:S01]  /*1050*/  FSETP.NEU.AND P5, PT, R4, 1, PT ;  /* 0x3f8000000400780b */ /* 0x000fe20003fad000 */
[----:B------:R-:W-:Y:S02]  /*1060*/  BSSY.RECONVERGENT B0, `(.L_x_13) ;  /* 0x000002d000007945 */ /* 0x000fe40003800200 */
[----:B------:R-:W-:-:S04]  /*1070*/  FMUL R25, R12, R3 ;  /* 0x000000030c197220 */ /* 0x000fc80000400000 */
[----:B------:R-:W0:Y:S01]  /*1080*/  FRND R0, R25 ;  /* 0x0000001900007307 */ /* 0x000e220000201000 */
[----:B------:R-:W-:Y:S01]  /*1090*/  FFMA R27, R12, R3, -R25 ;  /* 0x000000030c1b7223 */ /* 0x000fe20000000819 */
[----:B------:R-:W-:-:S03]  /*10a0*/  FSETP.GEU.AND P4, PT, R25, RZ, PT ;  /* 0x000000ff1900720b */ /* 0x000fc60003f8e000 */
[----:B------:R-:W-:-:S03]  /*10b0*/  FFMA R27, R10, R3, R27 ;  /* 0x000000030a1b7223 */ /* 0x000fc6000000001b */
[----:B------:R1:W2:Y:S01]  /*10c0*/  F2I.NTZ R28, R25 ;  /* 0x00000019001c7305 */ /* 0x0002a20000203100 */
[----:B0-----:R-:W-:Y:S01]  /*10d0*/  FADD R2, R25, -R0 ;  /* 0x8000000019027221 */ /* 0x001fe20000000000 */
[----:B------:R-:W-:Y:S01]  /*10e0*/  FSETP.GT.AND P3, PT, R0, RZ, PT ;  /* 0x000000ff0000720b */ /* 0x000fe20003f64000 */
[----:B------:R-:W-:Y:S02]  /*10f0*/  FMUL R0, R3, 0.5 ;  /* 0x3f00000003007820 */ /* 0x000fe40000400000 */
[----:B------:R-:W-:-:S04]  /*1100*/  FADD R2, R27, R2 ;  /* 0x000000021b027221 */ /* 0x000fc80000000000 */
[C---:B------:R-:W-:Y:S01]  /*1110*/  FFMA R27, R2.reuse, R29, 0.0013391353422775864601 ;  /* 0x3aaf85ed021b7423 */ /* 0x040fe2000000001d */
[----:B------:R-:W0:Y:S01]  /*1120*/  FRND.TRUNC R0, R0 ;  /* 0x0000000000007307 */ /* 0x000e22000020d000 */
[----:B------:R-:W-:Y:S02]  /*1130*/  SEL R29, RZ, 0x83000000, P3 ;  /* 0x83000000ff1d7807 */ /* 0x000fe40001800000 */
[C---:B------:R-:W-:Y:S01]  /*1140*/  FFMA R27, R2.reuse, R27, 0.0096188392490148544312 ;  /* 0x3c1d9856021b7423 */ /* 0x040fe2000000001b */
[----:B------:R-:W-:Y:S01]  /*1150*/  FSETP.GT.AND P3, PT, |R25|, 152, PT ;  /* 0x431800001900780b */ /* 0x000fe20003f64200 */
[----:B-1----:R-:W-:Y:S02]  /*1160*/  IMAD.MOV.U32 R25, RZ, RZ, 0x3f800000 ;  /* 0x3f800000ff197424 */ /* 0x002fe400078e00ff */
[----:B------:R-:W-:-:S04]  /*1170*/  FFMA R27, R2, R27, 0.055503588169813156128 ;  /* 0x3d6357bb021b7423 */ /* 0x000fc8000000001b */
[----:B------:R-:W-:-:S04]  /*1180*/  FFMA R27, R2, R27, 0.24022644758224487305 ;  /* 0x3e75fdec021b7423 */ /* 0x000fc8000000001b */
[----:B------:R-:W-:-:S04]  /*1190*/  FFMA R27, R2, R27, 0.69314718246459960938 ;  /* 0x3f317218021b7423 */ /* 0x000fc8000000001b */
[----:B------:R-:W-:Y:S01]  /*11a0*/  FFMA R27, R2, R27, 1 ;  /* 0x3f800000021b7423 */ /* 0x000fe2000000001b */
[----:B------:R-:W-:Y:S02]  /*11b0*/  IADD3 R2, PT, PT, R29, 0x7f000000, RZ ;  /* 0x7f0000001d027810 */ /* 0x000fe40007ffe0ff */
[----:B--2---:R-:W-:-:S03]  /*11c0*/  LEA R29, R28, -R29, 0x17 ;  /* 0x8000001d1c1d7211 */ /* 0x004fc600078eb8ff */
[----:B------:R-:W-:-:S04]  /*11d0*/  FMUL R2, R27, R2 ;  /* 0x000000021b027220 */ /* 0x000fc80000400000 */
[----:B------:R-:W-:Y:S01]  /*11e0*/  FMUL R29, R2, R29 ;  /* 0x0000001d021d7220 */ /* 0x000fe20000400000 */
[----:B0-----:R-:W-:Y:S01]  /*11f0*/  FADD R2, R0, R0 ;  /* 0x0000000000027221 */ /* 0x001fe20000000000 */
[----:B------:R-:W-:Y:S01]  /*1200*/  @P3 FSEL R29, RZ, +INF , !P4 ;  /* 0x7f800000ff1d3808 */ /* 0x000fe20006000000 */
[----:B------:R-:W-:Y:S06]  /*1210*/  @!P5 BRA `(.L_x_14) ;  /* 0x000000000044d947 */ /* 0x000fec0003800000 */
[----:B------:R-:W-:-:S04]  /*1220*/  FSETP.NAN.AND P3, PT, |R3|, |R3|, PT ;  /* 0x400000030300720b */ /* 0x000fc80003f68200 */
[----:B------:R-:W-:-:S13]  /*1230*/  FSETP.NUM.AND P3, PT, |R4|, |R4|, !P3 ;  /* 0x400000040400720b */ /* 0x000fda0005f67200 */
[----:B------:R-:W-:Y:S01]  /*1240*/  @!P3 FADD R25, R3, R4 ;  /* 0x000000040319b221 */ /* 0x000fe20000000000 */
[----:B------:R-:W-:Y:S06]  /*1250*/  @!P3 BRA `(.L_x_14) ;  /* 0x000000000034b947 */ /* 0x000fec0003800000 */
[----:B------:R-:W-:Y:S01]  /*1260*/  FSETP.NEU.AND P3, PT, |R4|, +INF , PT ;  /* 0x7f8000000400780b */ /* 0x000fe20003f6d200 */
[----:B------:R-:W-:-:S03]  /*1270*/  FADD R2, R3, -R2 ;  /* 0x8000000203027221 */ /* 0x000fc60000000000 */
[----:B------:R-:W-:-:S04]  /*1280*/  FSETP.NEU.AND P3, PT, R4, RZ, P3 ;  /* 0x000000ff0400720b */ /* 0x000fc80001f6d000 */
[----:B------:R-:W-:-:S09]  /*1290*/  FSETP.NEU.AND P4, PT, |R2|, 1, !P3 ;  /* 0x3f8000000200780b */ /* 0x000fd20005f8d200 */
[----:B------:R-:W-:-:S05]  /*12a0*/  @!P3 FADD R25, R4, R4 ;  /* 0x000000040419b221 */ /* 0x000fca0000000000 */
[----:B------:R-:W-:Y:S01]  /*12b0*/  @P4 LOP3.LUT R25, R25, 0x7fffffff, RZ, 0xc0, !PT ;  /* 0x7fffffff19194812 */ /* 0x000fe200078ec0ff */
[----:B------:R-:W-:Y:S06]  /*12c0*/  @!P3 BRA `(.L_x_14) ;  /* 0x000000000018b947 */ /* 0x000fec0003800000 */
[----:B------:R-:W-:-:S04]  /*12d0*/  FSETP.NEU.AND P3, PT, |R3|, +INF , PT ;  /* 0x7f8000000300780b */ /* 0x000fc80003f6d200 */
[----:B------:R-:W-:-:S04]  /*12e0*/  FSETP.EQ.AND P3, PT, R4, -1, !P3 ;  /* 0xbf8000000400780b */ /* 0x000fc80005f62000 */
[----:B------:R-:W-:Y:S02]  /*12f0*/  FSETP.GEU.OR P4, PT, R4, RZ, P3 ;  /* 0x000000ff0400720b */ /* 0x000fe40001f8e400 */
[----:B------:R-:W-:-:S11]  /*1300*/  FSEL R25, R29, 1, !P3 ;  /* 0x3f8000001d197808 */ /* 0x000fd60005800000 */
[----:B------:R-:W-:-:S04]  /*1310*/  @!P4 FSETP.NEU.AND P5, PT, |R2|, 1, PT ;  /* 0x3f8000000200c80b */ /* 0x000fc80003fad200 */
[----:B------:R-:W-:-:S09]  /*1320*/  @!P4 FSEL R25, R29, -R29, P5 ;  /* 0x8000001d1d19c208 */ /* 0x000fd20002800000 */
.L_x_14:
[----:B------:R-:W-:Y:S05]  /*1330*/  BSYNC.RECONVERGENT B0 ;  /* 0x0000000000007941 */ /* 0x000fea0003800200 */
.L_x_13:
[----:B------:R-:W-:-:S07]  /*1340*/  FMUL R26, R25, R26 ;  /* 0x0000001a191a7220 */ /* 0x000fce0000400000 */
.L_x_12:
[----:B------:R-:W0:Y:S02]  /*1350*/  LDCU UR7, c[0x0][0x390] ;  /* 0x00007200ff0777ac */ /* 0x000e240008000800 */
[----:B0-----:R-:W-:-:S09]  /*1360*/  UISETP.GE.AND UP0, UPT, UR5, UR7, UPT ;  /* 0x000000070500728c */ /* 0x001fd2000bf06270 */
[----:B------:R-:W-:Y:S05]  /*1370*/  BRA.U UP0, `(.L_x_15) ;  /* 0x0000000100c87547 */ /* 0x000fea000b800000 */
[----:B------:R-:W-:Y:S01]  /*1380*/  I2FP.F32.S32 R0, UR11 ;  /* 0x0000000b00007c45 */ /* 0x000fe20008201400 */
[----:B------:R-:W-:Y:S01]  /*1390*/  BSSY.RECONVERGENT B0, `(.L_x_16) ;  /* 0x000002f000007945 */ /* 0x000fe20003800200 */
[----:B------:R-:W-:Y:S02]  /*13a0*/  MOV R30, 0x391fcb8e ;  /* 0x391fcb8e001e7802 */ /* 0x000fe40000000f00 */
[----:B------:R-:W-:Y:S01]  /*13b0*/  FSETP.NEU.AND P5, PT, R13, 1, PT ;  /* 0x3f8000000d00780b */ /* 0x000fe20003fad000 */
[----:B------:R-:W-:-:S04]  /*13c0*/  FMUL R2, R11, R0 ;  /* 0x000000000b027220 */ /* 0x000fc80000400000 */
[----:B------:R-:W0:Y:S01]  /*13d0*/  FRND R3, R2 ;  /* 0x0000000200037307 */ /* 0x000e220000201000 */
[----:B------:R-:W-:Y:S01]  /*13e0*/  FFMA R28, R11, R0, -R2 ;  /* 0x000000000b1c7223 */ /* 0x000fe20000000802 */
[----:B------:R-:W-:-:S03]  /*13f0*/  FSETP.GEU.AND P4, PT, R2, RZ, PT ;  /* 0x000000ff0200720b */ /* 0x000fc60003f8e000 */
[----:B------:R-:W-:-:S03]  /*1400*/  FFMA R28, R9, R0, R28 ;  /* 0x00000000091c7223 */ /* 0x000fc6000000001c */
[----:B------:R-:W1:Y:S01]  /*1410*/  F2I.NTZ R27, R2 ;  /* 0x00000002001b7305 */ /* 0x000e620000203100 */
[----:B0-----:R-:W-:Y:S01]  /*1420*/  FADD R25, R2, -R3 ;  /* 0x8000000302197221 */ /* 0x001fe20000000000 */
[----:B------:R-:W-:Y:S01]  /*1430*/  FSETP.GT.AND P3, PT, R3, RZ, PT ;  /* 0x000000ff0300720b */ /* 0x000fe20003f64000 */
[----:B------:R-:W-:Y:S02]  /*1440*/  FMUL R3, R0, 0.5 ;  /* 0x3f00000000037820 */ /* 0x000fe40000400000 */
[----:B------:R-:W-:-:S04]  /*1450*/  FADD R25, R28, R25 ;  /* 0x000000191c197221 */ /* 0x000fc80000000000 */
[C---:B------:R-:W-:Y:S01]  /*1460*/  FFMA R28, R25.reuse, R30, 0.0013391353422775864601 ;  /* 0x3aaf85ed191c7423 */ /* 0x040fe2000000001e */
[----:B------:R-:W0:Y:S01]  /*1470*/  FRND.TRUNC R3, R3 ;  /* 0x0000000300037307 */ /* 0x000e22000020d000 */
[----:B------:R-:W-:Y:S02]  /*1480*/  SEL R30, RZ, 0x83000000, P3 ;  /* 0x83000000ff1e7807 */ /* 0x000fe40001800000 */
[----:B------:R-:W-:Y:S01]  /*1490*/  FFMA R28, R25, R28, 0.0096188392490148544312 ;  /* 0x3c1d9856191c7423 */ /* 0x000fe2000000001c */
[----:B------:R-:W-:-:S03]  /*14a0*/  FSETP.GT.AND P3, PT, |R2|, 152, PT ;  /* 0x431800000200780b */ /* 0x000fc60003f64200 */
[----:B------:R-:W-:-:S04]  /*14b0*/  FFMA R28, R25, R28, 0.055503588169813156128 ;  /* 0x3d6357bb191c7423 */ /* 0x000fc8000000001c */
[----:B------:R-:W-:-:S04]  /*14c0*/  FFMA R28, R25, R28, 0.24022644758224487305 ;  /* 0x3e75fdec191c7423 */ /* 0x000fc8000000001c */
[----:B------:R-:W-:-:S04]  /*14d0*/  FFMA R28, R25, R28, 0.69314718246459960938 ;  /* 0x3f317218191c7423 */ /* 0x000fc8000000001c */
[----:B------:R-:W-:Y:S01]  /*14e0*/  FFMA R28, R25, R28, 1 ;  /* 0x3f800000191c7423 */ /* 0x000fe2000000001c */
[----:B------:R-:W-:Y:S02]  /*14f0*/  IADD3 R25, PT, PT, R30, 0x7f000000, RZ ;  /* 0x7f0000001e197810 */ /* 0x000fe40007ffe0ff */
[----:B-1----:R-:W-:Y:S01]  /*1500*/  LEA R30, R27, -R30, 0x17 ;  /* 0x8000001e1b1e7211 */ /* 0x002fe200078eb8ff */
[----:B------:R-:W-:Y:S02]  /*1510*/  HFMA2 R27, -RZ, RZ, 1.875, 0 ;  /* 0x3f800000ff1b7431 */ /* 0x000fe400000001ff */
        /* <DEDUP_REMOVED lines=9> */
[----:B------:R-:W-:Y:S01]  /*15b0*/  FADD R25, R0, -R25 ;  /* 0x8000001900197221 */ /* 0x000fe20000000000 */
[----:B------:R-:W-:Y:S02]  /*15c0*/  @P0 ISETP.LE.AND P3, PT, RZ, UR11, PT ;  /* 0x0000000bff000c0c */ /* 0x000fe4000bf63270 */
[----:B------:R-:W-:Y:S02]  /*15d0*/  @P0 LOP3.LUT R3, R6, 0x7f800000, RZ, 0x3c, !PT ;  /* 0x7f80000006030812 */ /* 0x000fe400078e3cff */
[----:B------:R-:W-:Y:S02]  /*15e0*/  FSETP.NEU.AND P4, PT, |R25|, 1, P0 ;  /* 0x3f8000001900780b */ /* 0x000fe4000078d200 */
[----:B------:R-:W-:-:S11]  /*15f0*/  @P0 SEL R27, R3, R6, !P3 ;  /* 0x00000006031b0207 */ /* 0x000fd60005800000 */
[----:B------:R-:W-:Y:S01]  /*1600*/  @P4 LOP3.LUT R27, R27, 0x7fffffff, RZ, 0xc0, !PT ;  /* 0x7fffffff1b1b4812 */ /* 0x000fe200078ec0ff */
[----:B------:R-:W-:Y:S06]  /*1610*/  @P0 BRA `(.L_x_17) ;  /* 0x0000000000180947 */ /* 0x000fec0003800000 */
[----:B------:R-:W-:-:S04]  /*1620*/  FSETP.NEU.AND P3, PT, |R0|, +INF , PT ;  /* 0x7f8000000000780b */ /* 0x000fc80003f6d200 */
[----:B------:R-:W-:-:S04]  /*1630*/  FSETP.EQ.AND P3, PT, R13, -1, !P3 ;  /* 0xbf8000000d00780b */ /* 0x000fc80005f62000 */
[----:B------:R-:W-:Y:S02]  /*1640*/  FSETP.GEU.OR P4, PT, -R4, -1, P3 ;  /* 0xbf8000000400780b */ /* 0x000fe40001f8e500 */
[----:B------:R-:W-:-:S11]  /*1650*/  FSEL R27, R30, 1, !P3 ;  /* 0x3f8000001e1b7808 */ /* 0x000fd60005800000 */
[----:B------:R-:W-:-:S04]  /*1660*/  @!P4 FSETP.NEU.AND P5, PT, |R25|, 1, PT ;  /* 0x3f8000001900c80b */ /* 0x000fc80003fad200 */
[----:B------:R-:W-:-:S09]  /*1670*/  @!P4 FSEL R27, R30, -R30, P5 ;  /* 0x8000001e1e1bc208 */ /* 0x000fd20002800000 */
.L_x_17:
[----:B------:R-:W-:Y:S05]  /*1680*/  BSYNC.RECONVERGENT B0 ;  /* 0x0000000000007941 */ /* 0x000fea0003800200 */
.L_x_16:
[----:B------:R-:W-:-:S07]  /*1690*/  FMUL R26, R27, R26 ;  /* 0x0000001a1b1a7220 */ /* 0x000fce0000400000 */
.L_x_15:
[----:B------:R-:W0:Y:S02]  /*16a0*/  LDCU UR7, c[0x0][0x394] ;  /* 0x00007280ff0777ac */ /* 0x000e240008000800 */
[----:B0-----:R-:W-:-:S09]  /*16b0*/  UISETP.GE.AND UP0, UPT, UR7, URZ, UPT ;  /* 0x000000ff0700728c */ /* 0x001fd2000bf06270 */
[----:B------:R-:W-:Y:S05]  /*16c0*/  BRA.U !UP0, `(.L_x_18) ;  /* 0x0000000908947547 */ /* 0x000fea000b800000 */
[----:B------:R-:W-:Y:S01]  /*16d0*/  MOV R25, RZ ;  /* 0x000000ff00197202 */ /* 0x000fe20000000f00 */
[----:B------:R-:W-:-:S12]  /*16e0*/  UIMAD UR9, UR6, UR5, URZ ;  /* 0x00000005060972a4 */ /* 0x000fd8000f8e02ff */
.L_x_33:
[----:B------:R-:W0:Y:S01]  /*16f0*/  LDCU UR7, c[0x0][0x394] ;  /* 0x00007280ff0777ac */ /* 0x000e220008000800 */
[----:B------:R-:W-:Y:S01]  /*1700*/  HFMA2 R0, -RZ, RZ, 1.875, 0 ;  /* 0x3f800000ff007431 */ /* 0x000fe200000001ff */
[----:B0-----:R-:W-:Y:S02]  /*1710*/  UISETP.NE.AND UP0, UPT, UR7, URZ, UPT ;  /* 0x000000ff0700728c */ /* 0x001fe4000bf05270 */
[----:B------:R-:W-:-:S07]  /*1720*/  IADD3 R27, PT, PT, -R25, UR7, RZ ;  /* 0x00000007191b7c10 */ /* 0x000fce000fffe1ff */
[----:B------:R-:W-:Y:S05]  /*1730*/  BRA.U !UP0, `(.L_x_19) ;  /* 0x0000000108c07547 */ /* 0x000fea000b800000 */
[----:B------:R-:W-:Y:S01]  /*1740*/  IMAD.MOV.U32 R0, RZ, RZ, 0x3f800000 ;  /* 0x3f800000ff007424 */ /* 0x000fe200078e00ff */
[----:B------:R-:W-:Y:S01]  /*1750*/  MOV R29, R27 ;  /* 0x0000001b001d7202 */ /* 0x000fe20000000f00 */
[----:B------:R-:W0:Y:S01]  /*1760*/  LDCU UR7, c[0x0][0x394] ;  /* 0x00007280ff0777ac */ /* 0x000e220008000800 */
[----:B------:R-:W-:-:S07]  /*1770*/  MOV R28, R25 ;  /* 0x00000019001c7202 */ /* 0x000fce0000000f00 */
.L_x_26:
[----:B------:R-:W-:Y:S01]  /*1780*/  ISETP.GE.AND P3, PT, R28, 0x2, PT ;  /* 0x000000021c00780c */ /* 0x000fe20003f66270 */
[----:B0-----:R-:W-:Y:S01]  /*1790*/  UMOV UR8, UR7 ;  /* 0x0000000700087c82 */ /* 0x001fe20008000000 */
[----:B------:R-:W-:Y:S01]  /*17a0*/  I2FP.F32.U32 R3, UR7 ;  /* 0x0000000700037c45 */ /* 0x000fe20008201000 */
[----:B------:R-:W-:Y:S02]  /*17b0*/  UIADD3 UR7, UPT, UPT, UR7, -0x1, URZ ;  /* 0xffffffff07077890 */ /* 0x000fe4000fffe0ff */
[----:B------:R-:W-:Y:S02]  /*17c0*/  UISETP.GT.AND UP0, UPT, UR8, 0x1, UPT ;  /* 0x000000010800788c */ /* 0x000fe4000bf04270 */
[----:B------:R-:W-:-:S06]  /*17d0*/  FMUL R0, R3, R0 ;  /* 0x0000000003007220 */ /* 0x000fcc0000400000 */
[----:B------:R-:W-:Y:S05]  /*17e0*/  @!P3 BRA `(.L_x_20) ;  /* 0x000000000044b947 */ /* 0x000fea0003800000 */
[----:B------:R-:W-:Y:S01]  /*17f0*/  I2FP.F32.U32 R31, R28 ;  /* 0x0000001c001f7245 */ /* 0x000fe20000201000 */
        /* <DEDUP_REMOVED lines=13> */
.L_x_22:
[----:B------:R-:W-:Y:S05]  /*18d0*/  BSYNC.RECONVERGENT B0 ;  /* 0x0000000000007941 */ /* 0x000fea0003800200 */
.L_x_21:
[----:B------:R-:W-:Y:S02]  /*18e0*/  IADD3 R28, PT, PT, R28, -0x1, RZ ;  /* 0xffffffff1c1c7810 */ /* 0x000fe40007ffe0ff */
[----:B------:R-:W-:-:S07]  /*18f0*/  MOV R0, R2 ;  /* 0x0000000200007202 */ /* 0x000fce0000000f00 */
.L_x_20:
[----:B------:R-:W-:-:S13]  /*1900*/  ISETP.GE.AND P3, PT, R29, 0x2, PT ;  /* 0x000000021d00780c */ /* 0x000fda0003f66270 */
        /* <DEDUP_REMOVED lines=15> */
.L_x_25:
[----:B------:R-:W-:Y:S05]  /*1a00*/  BSYNC.RECONVERGENT B0 ;  /* 0x0000000000007941 */ /* 0x000fea0003800200 */
.L_x_24:
[----:B------:R-:W-:Y:S02]  /*1a10*/  IADD3 R29, PT, PT, R29, -0x1, RZ ;  /* 0xffffffff1d1d7810 */ /* 0x000fe40007ffe0ff */
[----:B------:R-:W-:-:S07]  /*1a20*/  MOV R0, R2 ;  /* 0x0000000200007202 */ /* 0x000fce0000000f00 */
.L_x_23:
[----:B------:R-:W-:Y:S05]  /*1a30*/  BRA.U UP0, `(.L_x_26) ;  /* 0xfffffffd00507547 */ /* 0x000fea000b83ffff */
.L_x_19:
[----:B------:R-:W-:-:S13]  /*1a40*/  ISETP.NE.AND P3, PT, R25, RZ, PT ;  /* 0x000000ff1900720c */ /* 0x000fda0003f65270 */
[----:B------:R-:W-:Y:S05]  /*1a50*/  @!P3 BRA `(.L_x_27) ;  /* 0x0000000000a0b947 */ /* 0x000fea0003800000 */
[----:B------:R-:W-:Y:S01]  /*1a60*/  FSETP.NEU.AND P3, PT, R5, 1, PT ;  /* 0x3f8000000500780b */ /* 0x000fe20003f6d000 */
[----:B------:R-:W-:Y:S01]  /*1a70*/  BSSY.RECONVERGENT B0, `(.L_x_28) ;  /* 0x0000025000007945 */ /* 0x000fe20003800200 */
[----:B------:R-:W-:-:S11]  /*1a80*/  HFMA2 R3, -RZ, RZ, 1.875, 0 ;  /* 0x3f800000ff037431 */ /* 0x000fd600000001ff */
[----:B------:R-:W-:Y:S05]  /*1a90*/  @!P3 BRA `(.L_x_29) ;  /* 0x000000000088b947 */ /* 0x000fea0003800000 */
[----:B------:R-:W-:-:S04]  /*1aa0*/  I2FP.F32.U32 R2, R25 ;  /* 0x0000001900027245 */ /* 0x000fc80000201000 */
[----:B------:R-:W-:-:S04]  /*1ab0*/  FSETP.NAN.AND P3, PT, |R2|, |R2|, PT ;  /* 0x400000020200720b */ /* 0x000fc80003f68200 */
[----:B------:R-:W-:-:S13]  /*1ac0*/  FSETP.NUM.AND P3, PT, |R5|, |R5|, !P3 ;  /* 0x400000050500720b */ /* 0x000fda0005f67200 */
[----:B------:R-:W-:Y:S01]  /*1ad0*/  @!P3 FADD R3, R2, R5 ;  /* 0x000000050203b221 */ /* 0x000fe20000000000 */
[----:B------:R-:W-:Y:S06]  /*1ae0*/  @!P3 BRA `(.L_x_29) ;  /* 0x000000000074b947 */ /* 0x000fec0003800000 */
[CC--:B------:R-:W-:Y:S01]  /*1af0*/  FMUL R28, R15.reuse, R2.reuse ;  /* 0x000000020f1c7220 */ /* 0x0c0fe20000400000 */
[----:B------:R-:W-:Y:S01]  /*1b00*/  MOV R32, 0x391fcb8e ;  /* 0x391fcb8e00207802 */ /* 0x000fe20000000f00 */
[----:B------:R-:W-:Y:S02]  /*1b10*/  FMUL R31, R2, 0.5 ;  /* 0x3f000000021f7820 */ /* 0x000fe40000400000 */
[----:B------:R-:W0:Y:S01]  /*1b20*/  FRND R3, R28 ;  /* 0x0000001c00037307 */ /* 0x000e220000201000 */
[-C--:B------:R-:W-:Y:S01]  /*1b30*/  FFMA R30, R15, R2.reuse, -R28 ;  /* 0x000000020f1e7223 */ /* 0x080fe2000000081c */
[C---:B------:R-:W-:Y:S02]  /*1b40*/  FSETP.GT.AND P4, PT, |R28|.reuse, 152, PT ;  /* 0x431800001c00780b */ /* 0x040fe40003f84200 */
[----:B------:R-:W-:Y:S01]  /*1b50*/  FSETP.GEU.AND P5, PT, R28, RZ, PT ;  /* 0x000000ff1c00720b */ /* 0x000fe20003fae000 */
[----:B------:R-:W-:-:S03]  /*1b60*/  FFMA R30, R17, R2, R30 ;  /* 0x00000002111e7223 */ /* 0x000fc6000000001e */
[----:B------:R-:W1:Y:S01]  /*1b70*/  FRND.TRUNC R31, R31 ;  /* 0x0000001f001f7307 */ /* 0x000e62000020d000 */
[----:B0-----:R-:W-:Y:S01]  /*1b80*/  FADD R29, R28, -R3 ;  /* 0x800000031c1d7221 */ /* 0x001fe20000000000 */
[----:B------:R-:W-:-:S03]  /*1b90*/  FSETP.GT.AND P3, PT, R3, RZ, PT ;  /* 0x000000ff0300720b */ /* 0x000fc60003f64000 */
[----:B------:R-:W-:Y:S01]  /*1ba0*/  FADD R29, R29, R30 ;  /* 0x0000001e1d1d7221 */ /* 0x000fe20000000000 */
[----:B------:R-:W-:-:S03]  /*1bb0*/  SEL R3, RZ, 0x83000000, P3 ;  /* 0x83000000ff037807 */ /* 0x000fc60001800000 */
[----:B------:R-:W-:Y:S01]  /*1bc0*/  FFMA R30, R29, R32, 0.0013391353422775864601 ;  /* 0x3aaf85ed1d1e7423 */ /* 0x000fe20000000020 */
[----:B-1----:R-:W-:-:S03]  /*1bd0*/  FADD R33, R31, R31 ;  /* 0x0000001f1f217221 */ /* 0x002fc60000000000 */
[----:B------:R-:W-:Y:S01]  /*1be0*/  FFMA R30, R29, R30, 0.0096188392490148544312 ;  /* 0x3c1d98561d1e7423 */ /* 0x000fe2000000001e */
[----:B------:R-:W-:-:S03]  /*1bf0*/  FADD R33, R2, -R33 ;  /* 0x8000002102217221 */ /* 0x000fc60000000000 */
[----:B------:R-:W-:Y:S02]  /*1c00*/  FFMA R32, R29, R30, 0.055503588169813156128 ;  /* 0x3d6357bb1d207423 */ /* 0x000fe4000000001e */
[----:B------:R-:W0:Y:S01]  /*1c10*/  F2I.NTZ R30, R28 ;  /* 0x0000001c001e7305 */ /* 0x000e220000203100 */
[----:B------:R-:W-:Y:S01]  /*1c20*/  FSETP.NEU.AND P3, PT, |R33|, 1, PT ;  /* 0x3f8000002100780b */ /* 0x000fe20003f6d200 */
[----:B------:R-:W-:-:S04]  /*1c30*/  FFMA R32, R29, R32, 0.24022644758224487305 ;  /* 0x3e75fdec1d207423 */ /* 0x000fc80000000020 */
[----:B------:R-:W-:-:S04]  /*1c40*/  FFMA R32, R29, R32, 0.69314718246459960938 ;  /* 0x3f3172181d207423 */ /* 0x000fc80000000020 */
[----:B------:R-:W-:Y:S01]  /*1c50*/  FFMA R32, R29, R32, 1 ;  /* 0x3f8000001d207423 */ /* 0x000fe20000000020 */
[----:B------:R-:W-:Y:S01]  /*1c60*/  IADD3 R29, PT, PT, R3, 0x7f000000, RZ ;  /* 0x7f000000031d7810 */ /* 0x000fe20007ffe0ff */
[----:B0-----:R-:W-:-:S04]  /*1c70*/  IMAD R30, R30, 0x800000, -R3 ;  /* 0x008000001e1e7824 */ /* 0x001fc800078e0a03 */
[----:B------:R-:W-:Y:S01]  /*1c80*/  FMUL R29, R29, R32 ;  /* 0x000000201d1d7220 */ /* 0x000fe20000400000 */
[----:B------:R-:W-:-:S03]  /*1c90*/  FSEL R3, RZ, +INF , !P5 ;  /* 0x7f800000ff037808 */ /* 0x000fc60006800000 */
[----:B------:R-:W-:Y:S01]  /*1ca0*/  @!P4 FMUL R3, R30, R29 ;  /* 0x0000001d1e03c220 */ /* 0x000fe20000400000 */
[----:B------:R-:W-:-:S07]  /*1cb0*/  @P1 FSEL R3, R23, R18, P3 ;  /* 0x0000001217031208 */ /* 0x000fce0001800000 */
.L_x_29:
[----:B------:R-:W-:Y:S05]  /*1cc0*/  BSYNC.RECONVERGENT B0 ;  /* 0x0000000000007941 */ /* 0x000fea0003800200 */
.L_x_28:
[----:B------:R-:W-:-:S07]  /*1cd0*/  FMUL R0, R3, R0 ;  /* 0x0000000003007220 */ /* 0x000fce0000400000 */
.L_x_27:
[----:B------:R-:W0:Y:S02]  /*1ce0*/  LDCU UR7, c[0x0][0x394] ;  /* 0x00007280ff0777ac */ /* 0x000e240008000800 */
[----:B0-----:R-:W-:-:S13]  /*1cf0*/  ISETP.GE.AND P3, PT, R25, UR7, PT ;  /* 0x0000000719007c0c */ /* 0x001fda000bf66270 */
[----:B------:R-:W-:Y:S05]  /*1d00*/  @P3 BRA `(.L_x_30) ;  /* 0x0000000000c83947 */ /* 0x000fea0003800000 */
[----:B------:R-:W-:Y:S01]  /*1d10*/  I2FP.F32.S32 R3, R27 ;  /* 0x0000001b00037245 */ /* 0x000fe20000201400 */
        /* <DEDUP_REMOVED lines=17> */
[----:B------:R-:W-:Y:S02]  /*1e30*/  FSETP.GT.AND P3, PT, |R29|, 152, PT ;  /* 0x431800001d00780b */ /* 0x000fe40003f64200 */
[----:B-1----:R-:W-:Y:S01]  /*1e40*/  MOV R29, 0x3f800000 ;  /* 0x3f800000001d7802 */ /* 0x002fe20000000f00 */
        /* <DEDUP_REMOVED lines=16> */
[----:B------:R-:W-:Y:S02]  /*1f50*/  @P2 ISETP.GE.AND P3, PT, R27, RZ, PT ;  /* 0x000000ff1b00220c */ /* 0x000fe40003f66270 */
        /* <DEDUP_REMOVED lines=11> */
.L_x_32:
[----:B------:R-:W-:Y:S05]  /*2010*/  BSYNC.RECONVERGENT B0 ;  /* 0x0000000000007941 */ /* 0x000fea0003800200 */
.L_x_31:
[----:B------:R-:W-:-:S07]  /*2020*/  FMUL R0, R29, R0 ;  /* 0x000000001d007220 */ /* 0x000fce0000400000 */
.L_x_30:
[----:B------:R-:W0:Y:S01]  /*2030*/  LDC.64 R2, c[0x0][0x380] ;  /* 0x0000e000ff027b82 */ /* 0x000e220000000a00 */
[----:B------:R-:W-:-:S05]  /*2040*/  IADD3 R27, PT, PT, R25, UR9, RZ ;  /* 0x00000009191b7c10 */ /* 0x000fca000fffe0ff */
[----:B0-----:R-:W-:-:S05]  /*2050*/  IMAD.WIDE.U32 R2, R27, 0xc, R2 ;  /* 0x0000000c1b027825 */ /* 0x001fca00078e0002 */
[----:B------:R-:W2:Y:S04]  /*2060*/  LDG.E R27, desc[UR12][R2.64] ;  /* 0x0000000c021b7981 */ /* 0x000ea8000c1e1900 */
[----:B------:R-:W3:Y:S04]  /*2070*/  LDG.E R29, desc[UR12][R2.64+0x4] ;  /* 0x0000040c021d7981 */ /* 0x000ee8000c1e1900 */
[----:B------:R-:W4:Y:S01]  /*2080*/  LDG.E R31, desc[UR12][R2.64+0x8] ;  /* 0x0000080c021f7981 */ /* 0x000f22000c1e1900 */
[C---:B------:R-:W-:Y:S02]  /*2090*/  ISETP.NE.AND P3, PT, R25.reuse, UR7, PT ;  /* 0x0000000719007c0c */ /* 0x040fe4000bf65270 */
[----:B------:R-:W-:Y:S01]  /*20a0*/  IADD3 R25, PT, PT, R25, 0x1, RZ ;  /* 0x0000000119197810 */ /* 0x000fe20007ffe0ff */
[-C--:B--2---:R-:W-:Y:S01]  /*20b0*/  FMUL R27, R27, R26.reuse ;  /* 0x0000001a1b1b7220 */ /* 0x084fe20000400000 */
[----:B---3--:R-:W-:-:S03]  /*20c0*/  FMUL R28, R29, R26 ;  /* 0x0000001a1d1c7220 */ /* 0x008fc60000400000 */
[----:B------:R-:W-:Y:S01]  /*20d0*/  FFMA R20, R27, R0, R20 ;  /* 0x000000001b147223 */ /* 0x000fe20000000014 */
[----:B----4-:R-:W-:Y:S01]  /*20e0*/  FMUL R31, R31, R26 ;  /* 0x0000001a1f1f7220 */ /* 0x010fe20000400000 */
[----:B------:R-:W-:-:S03]  /*20f0*/  FFMA R21, R28, R0, R21 ;  /* 0x000000001c157223 */ /* 0x000fc60000000015 */
[----:B------:R-:W-:Y:S01]  /*2100*/  FFMA R22, R31, R0, R22 ;  /* 0x000000001f167223 */ /* 0x000fe20000000016 */
[----:B------:R-:W-:Y:S06]  /*2110*/  @P3 BRA `(.L_x_33) ;  /* 0xfffffff400743947 */ /* 0x000fec000383ffff */
.L_x_18:
[----:B------:R-:W0:Y:S01]  /*2120*/  LDCU UR8, c[0x0][0x390] ;  /* 0x00007200ff0877ac */ /* 0x000e220008000800 */
[----:B------:R-:W-:Y:S02]  /*2130*/  UIADD3 UR7, UPT, UPT, UR5, 0x1, URZ ;  /* 0x0000000105077890 */ /* 0x000fe4000fffe0ff */
[----:B0-----:R-:W-:-:S05]  /*2140*/  UISETP.NE.AND UP0, UPT, UR5, UR8, UPT ;  /* 0x000000080500728c */ /* 0x001fca000bf05270 */
[----:B------:R-:W-:-:S04]  /*2150*/  UMOV UR5, UR7 ;  /* 0x0000000700057c82 */ /* 0x000fc80008000000 */
[----:B------:R-:W-:Y:S05]  /*2160*/  BRA.U UP0, `(.L_x_34) ;  /* 0xffffffe900d07547 */ /* 0x000fea000b83ffff */
[----:B------:R-:W0:Y:S01]  /*2170*/  LDC.64 R2, c[0x0][0x388] ;  /* 0x0000e200ff027b82 */ /* 0x000e220000000a00 */
[----:B------:R-:W-:Y:S01]  /*2180*/  VIADD R5, R8, UR4 ;  /* 0x0000000408057c36 */ /* 0x000fe20008000000 */
[----:B------:R-:W1:Y:S01]  /*2190*/  LDCU UR5, c[0x0][0x39c] ;  /* 0x00007380ff0577ac */ /* 0x000e620008000800 */
[----:B------:R-:W-:-:S04]  /*21a0*/  UIADD3 UR4, UPT, UPT, UR4, 0x1, URZ ;  /* 0x0000000104047890 */ /* 0x000fc8000fffe0ff */
[----:B-1----:R-:W-:Y:S01]  /*21b0*/  UISETP.NE.AND UP0, UPT, UR4, UR5, UPT ;  /* 0x000000050400728c */ /* 0x002fe2000bf05270 */
[----:B0-----:R-:W-:-:S05]  /*21c0*/  IMAD.WIDE R2, R5, 0xc, R2 ;  /* 0x0000000c05027825 */ /* 0x001fca00078e0202 */
[----:B------:R0:W-:Y:S04]  /*21d0*/  STG.E desc[UR12][R2.64], R20 ;  /* 0x0000001402007986 */ /* 0x0001e8000c10190c */
[----:B------:R0:W-:Y:S04]  /*21e0*/  STG.E desc[UR12][R2.64+0x4], R21 ;  /* 0x0000041502007986 */ /* 0x0001e8000c10190c */
[----:B------:R0:W-:Y:S01]  /*21f0*/  STG.E desc[UR12][R2.64+0x8], R22 ;  /* 0x0000081602007986 */ /* 0x0001e2000c10190c */
[----:B------:R-:W-:Y:S05]  /*2200*/  BRA.U UP0, `(.L_x_35) ;  /* 0xffffffe500347547 */ /* 0x000fea000b83ffff */
[----:B------:R-:W-:Y:S05]  /*2210*/  EXIT ;  /* 0x000000000000794d */ /* 0x000fea0003800000 */
.L_x_2:
[C---:B------:R-:W-:Y:S02]  /*2220*/  ISETP.GE.U32.AND P0, PT, R3.reuse, 0x8, PT ;  /* 0x000000080300780c */ /* 0x040fe40003f06070 */
[----:B------:R-:W-:Y:S02]  /*2230*/  LOP3.LUT R2, R3, 0x7, RZ, 0xc0, !PT ;  /* 0x0000000703027812 */ /* 0x000fe400078ec0ff */
[----:B------:R-:W-:Y:S02]  /*2240*/  MOV R7, RZ ;  /* 0x000000ff00077202 */ /* 0x000fe40000000f00 */
[----:B------:R-:W-:-:S07]  /*2250*/  ISETP.NE.AND P1, PT, R2, RZ, PT ;  /* 0x000000ff0200720c */ /* 0x000fce0003f25270 */
[----:B------:R-:W-:Y:S06]  /*2260*/  @!P0 BRA `(.L_x_36) ;  /* 0x0000000000948947 */ /* 0x000fec0003800000 */
[----:B------:R-:W0:Y:S01]  /*2270*/  LDCU.64 UR4, c[0x0][0x388] ;  /* 0x00007100ff0477ac */ /* 0x000e220008000a00 */
[----:B------:R-:W-:Y:S02]  /*2280*/  LOP3.LUT R7, R3, 0x7ffffff8, RZ, 0xc0, !PT ;  /* 0x7ffffff803077812 */ /* 0x000fe400078ec0ff */
[----:B------:R-:W-:Y:S02]  /*2290*/  MOV R9, R8 ;  /* 0x0000000800097202 */ /* 0x000fe40000000f00 */
[----:B------:R-:W-:Y:S01]  /*22a0*/  IADD3 R0, PT, PT, -R7, RZ, RZ ;  /* 0x000000ff07007210 */ /* 0x000fe20007ffe1ff */
[----:B0-----:R-:W-:-:S04]  /*22b0*/  UIADD3 UR4, UP0, UPT, UR4, 0x30, URZ ;  /* 0x0000003004047890 */ /* 0x001fc8000ff1e0ff */
[----:B------:R-:W-:-:S12]  /*22c0*/  UIADD3.X UR5, UPT, UPT, URZ, UR5, URZ, UP0, !UPT ;  /* 0x00000005ff057290 */ /* 0x000fd800087fe4ff */
.L_x_37:
[----:B0-----:R-:W-:Y:S02]  /*22d0*/  MOV R4, UR4 ;  /* 0x0000000400047c02 */ /* 0x001fe40008000f00 */
[----:B------:R-:W-:Y:S02]  /*22e0*/  MOV R5, UR5 ;  /* 0x0000000500057c02 */ /* 0x000fe40008000f00 */
[----:B------:R-:W-:Y:S01]  /*22f0*/  IADD3 R0, PT, PT, R0, 0x8, RZ ;  /* 0x0000000800007810 */ /* 0x000fe20007ffe0ff */
[----:B------:R-:W-:-:S03]  /*2300*/  IMAD.WIDE R4, R9, 0xc, R4 ;  /* 0x0000000c09047825 */ /* 0x000fc600078e0204 */
[----:B------:R-:W-:Y:S01]  /*2310*/  ISETP.NE.AND P0, PT, R0, RZ, PT ;  /* 0x000000ff0000720c */ /* 0x000fe20003f05270 */
[----:B------:R-:W-:Y:S01]  /*2320*/  VIADD R9, R9, 0x8 ;  /* 0x0000000809097836 */ /* 0x000fe20000000000 */
[----:B------:R0:W-:Y:S04]  /*2330*/  STG.E desc[UR12][R4.64+-0x30], RZ ;  /* 0xffffd0ff04007986 */ /* 0x0001e8000c10190c */
        /* <DEDUP_REMOVED lines=22> */
[----:B------:R0:W-:Y:S01]  /*24a0*/  STG.E desc[UR12][R4.64+0x2c], RZ ;  /* 0x00002cff04007986 */ /* 0x0001e2000c10190c */
[----:B------:R-:W-:Y:S05]  /*24b0*/  @P0 BRA `(.L_x_37) ;  /* 0xfffffffc00840947 */ /* 0x000fea000383ffff */
.L_x_36:
[----:B------:R-:W-:Y:S05]  /*24c0*/  @!P1 EXIT ;  /* 0x000000000000994d */ /* 0x000fea0003800000 */
[----:B------:R-:W-:Y:S02]  /*24d0*/  ISETP.GE.U32.AND P0, PT, R2, 0x4, PT ;  /* 0x000000040200780c */ /* 0x000fe40003f06070 */
[----:B------:R-:W-:-:S04]  /*24e0*/  LOP3.LUT R0, R3, 0x3, RZ, 0xc0, !PT ;  /* 0x0000000303007812 */ /* 0x000fc800078ec0ff */
[----:B------:R-:W-:-:S07]  /*24f0*/  ISETP.NE.AND P1, PT, R0, RZ, PT ;  /* 0x000000ff0000720c */ /* 0x000fce0003f25270 */
[----:B------:R-:W-:Y:S06]  /*2500*/  @!P0 BRA `(.L_x_38) ;  /* 0x0000000000408947 */ /* 0x000fec0003800000 */
[----:B0-----:R-:W0:Y:S01]  /*2510*/  LDC.64 R4, c[0x0][0x388] ;  /* 0x0000e200ff047b82 */ /* 0x001e220000000a00 */
[----:B------:R-:W-:Y:S02]  /*2520*/  IADD3 R9, PT, PT, R8, R7, RZ ;  /* 0x0000000708097210 */ /* 0x000fe40007ffe0ff */
[----:B------:R-:W-:-:S03]  /*2530*/  IADD3 R7, PT, PT, R7, 0x4, RZ ;  /* 0x0000000407077810 */ /* 0x000fc60007ffe0ff */
[----:B0-----:R-:W-:-:S05]  /*2540*/  IMAD.WIDE R4, R9, 0xc, R4 ;  /* 0x0000000c09047825 */ /* 0x001fca00078e0204 */
        /* <DEDUP_REMOVED lines=11> */
[----:B------:R1:W-:Y:S02]  /*2600*/  STG.E desc[UR12][R4.64+0x2c], RZ ;  /* 0x00002cff04007986 */ /* 0x0003e4000c10190c */
.L_x_38:
[----:B------:R-:W-:Y:S05]  /*2610*/  @!P1 EXIT ;  /* 0x000000000000994d */ /* 0x000fea0003800000 */
[----:B------:R-:W-:Y:S02]  /*2620*/  ISETP.NE.AND P0, PT, R0, 0x1, PT ;  /* 0x000000010000780c */ /* 0x000fe40003f05270 */
[----:B------:R-:W-:-:S04]  /*2630*/  LOP3.LUT R3, R3, 0x1, RZ, 0xc0, !PT ;  /* 0x0000000103037812 */ /* 0x000fc800078ec0ff */
[----:B------:R-:W-:-:S07]  /*2640*/  ISETP.NE.U32.AND P1, PT, R3, 0x1, PT ;  /* 0x000000010300780c */ /* 0x000fce0003f25070 */
[----:B------:R-:W-:Y:S06]  /*2650*/  @!P0 BRA `(.L_x_39) ;  /* 0x0000000000288947 */ /* 0x000fec0003800000 */
[----:B------:R-:W2:Y:S01]  /*2660*/  LDC.64 R2, c[0x0][0x388] ;  /* 0x0000e200ff027b82 */ /* 0x000ea20000000a00 */
[----:B01----:R-:W-:Y:S02]  /*2670*/  IADD3 R5, PT, PT, R8, R7, RZ ;  /* 0x0000000708057210 */ /* 0x003fe40007ffe0ff */
[----:B------:R-:W-:-:S03]  /*2680*/  IADD3 R7, PT, PT, R7, 0x2, RZ ;  /* 0x0000000207077810 */ /* 0x000fc60007ffe0ff */
[----:B--2---:R-:W-:-:S05]  /*2690*/  IMAD.WIDE R2, R5, 0xc, R2 ;  /* 0x0000000c05027825 */ /* 0x004fca00078e0202 */
[----:B------:R2:W-:Y:S04]  /*26a0*/  STG.E desc[UR12][R2.64], RZ ;  /* 0x000000ff02007986 */ /* 0x0005e8000c10190c */
[----:B------:R2:W-:Y:S04]  /*26b0*/  STG.E desc[UR12][R2.64+0x4], RZ ;  /* 0x000004ff02007986 */ /* 0x0005e8000c10190c */
[----:B------:R2:W-:Y:S04]  /*26c0*/  STG.E desc[UR12][R2.64+0x8], RZ ;  /* 0x000008ff02007986 */ /* 0x0005e8000c10190c */
[----:B------:R2:W-:Y:S04]  /*26d0*/  STG.E desc[UR12][R2.64+0xc], RZ ;  /* 0x00000cff02007986 */ /* 0x0005e8000c10190c */
[----:B------:R2:W-:Y:S04]  /*26e0*/  STG.E desc[UR12][R2.64+0x10], RZ ;  /* 0x000010ff02007986 */ /* 0x0005e8000c10190c */
[----:B------:R2:W-:Y:S02]  /*26f0*/  STG.E desc[UR12][R2.64+0x14], RZ ;  /* 0x000014ff02007986 */ /* 0x0005e4000c10190c */
.L_x_39:
[----:B------:R-:W-:Y:S05]  /*2700*/  @P1 EXIT ;  /* 0x000000000000194d */ /* 0x000fea0003800000 */
[----:B--2---:R-:W2:Y:S01]  /*2710*/  LDC.64 R2, c[0x0][0x388] ;  /* 0x0000e200ff027b82 */ /* 0x004ea20000000a00 */
[----:B------:R-:W-:-:S05]  /*2720*/  IADD3 R7, PT, PT, R8, R7, RZ ;  /* 0x0000000708077210 */ /* 0x000fca0007ffe0ff */
[----:B--2---:R-:W-:-:S05]  /*2730*/  IMAD.WIDE R2, R7, 0xc, R2 ;  /* 0x0000000c07027825 */ /* 0x004fca00078e0202 */
[----:B------:R-:W-:Y:S04]  /*2740*/  STG.E desc[UR12][R2.64], RZ ;  /* 0x000000ff02007986 */ /* 0x000fe8000c10190c */
[----:B------:R-:W-:Y:S04]  /*2750*/  STG.E desc[UR12][R2.64+0x4], RZ ;  /* 0x000004ff02007986 */ /* 0x000fe8000c10190c */
[----:B------:R-:W-:Y:S01]  /*2760*/  STG.E desc[UR12][R2.64+0x8], RZ ;  /* 0x000008ff02007986 */ /* 0x000fe2000c10190c */
[----:B------:R-:W-:Y:S05]  /*2770*/  EXIT ;  /* 0x000000000000794d */ /* 0x000fea0003800000 */
        .weak           $__internal_0_$__cuda_sm3x_div_rn_noftz_f32_slowpath
        .type           $__internal_0_$__cuda_sm3x_div_rn_noftz_f32_slowpath,@function
        .size           $__internal_0_$__cuda_sm3x_div_rn_noftz_f32_slowpath,(.L_x_52 - $__internal_0_$__cuda_sm3x_div_rn_noftz_f32_slowpath)
$__internal_0_$__cuda_sm3x_div_rn_noftz_f32_slowpath:
[----:B------:R-:W-:Y:S01]  /*2780*/  SHF.R.U32.HI R30, RZ, 0x17, R3 ;  /* 0x00000017ff1e7819 */ /* 0x000fe20000011603 */
[----:B------:R-:W-:Y:S01]  /*2790*/  BSSY.RECONVERGENT B1, `(.L_x_40) ;  /* 0x0000062000017945 */ /* 0x000fe20003800200 */
[----:B------:R-:W-:Y:S02]  /*27a0*/  SHF.R.U32.HI R32, RZ, 0x17, R0 ;  /* 0x00000017ff207819 */ /* 0x000fe40000011600 */
[----:B------:R-:W-:Y:S02]  /*27b0*/  LOP3.LUT R30, R30, 0xff, RZ, 0xc0, !PT ;  /* 0x000000ff1e1e7812 */ /* 0x000fe400078ec0ff */
[----:B------:R-:W-:Y:S02]  /*27c0*/  LOP3.LUT R32, R32, 0xff, RZ, 0xc0, !PT ;  /* 0x000000ff20207812 */ /* 0x000fe400078ec0ff */
[----:B------:R-:W-:-:S03]  /*27d0*/  IADD3 R33, PT, PT, R30, -0x1, RZ ;  /* 0xffffffff1e217810 */ /* 0x000fc60007ffe0ff */
[----:B------:R-:W-:Y:S01]  /*27e0*/  VIADD R34, R32, 0xffffffff ;  /* 0xffffffff20227836 */ /* 0x000fe20000000000 */
[----:B------:R-:W-:-:S04]  /*27f0*/  ISETP.GT.U32.AND P3, PT, R33, 0xfd, PT ;  /* 0x000000fd2100780c */ /* 0x000fc80003f64070 */
[----:B------:R-:W-:-:S13]  /*2800*/  ISETP.GT.U32.OR P3, PT, R34, 0xfd, P3 ;  /* 0x000000fd2200780c */ /* 0x000fda0001f64470 */
[----:B------:R-:W-:Y:S01]  /*2810*/  @!P3 MOV R31, RZ ;  /* 0x000000ff001fb202 */ /* 0x000fe20000000f00 */
[----:B------:R-:W-:Y:S06]  /*2820*/  @!P3 BRA `(.L_x_41) ;  /* 0x00000000005cb947 */ /* 0x000fec0003800000 */
[----:B------:R-:W-:Y:S02]  /*2830*/  FSETP.GTU.FTZ.AND P3, PT, |R0|, +INF , PT ;  /* 0x7f8000000000780b */ /* 0x000fe40003f7c200 */
[----:B------:R-:W-:-:S04]  /*2840*/  FSETP.GTU.FTZ.AND P4, PT, |R3|, +INF , PT ;  /* 0x7f8000000300780b */ /* 0x000fc80003f9c200 */
[----:B------:R-:W-:-:S13]  /*2850*/  PLOP3.LUT P3, PT, P3, P4, PT, 0xf8, 0x8f ;  /* 0x00000000008f781c */ /* 0x000fda0001f69f70 */
[----:B------:R-:W-:Y:S05]  /*2860*/  @P3 BRA `(.L_x_42) ;  /* 0x00000004004c3947 */ /* 0x000fea0003800000 */
[----:B------:R-:W-:-:S13]  /*2870*/  LOP3.LUT P3, RZ, R3, 0x7fffffff, R0, 0xc8, !PT ;  /* 0x7fffffff03ff7812 */ /* 0x000fda000786c800 */
[----:B------:R-:W-:Y:S05]  /*2880*/  @!P3 BRA `(.L_x_43) ;  /* 0x00000004003cb947 */ /* 0x000fea0003800000 */
[C---:B------:R-:W-:Y:S02]  /*2890*/  FSETP.NEU.FTZ.AND P5, PT, |R0|.reuse, +INF , PT ;  /* 0x7f8000000000780b */ /* 0x040fe40003fbd200 */
[----:B------:R-:W-:Y:S02]  /*28a0*/  FSETP.NEU.FTZ.AND P4, PT, |R3|, +INF , PT ;  /* 0x7f8000000300780b */ /* 0x000fe40003f9d200 */
[----:B------:R-:W-:-:S11]  /*28b0*/  FSETP.NEU.FTZ.AND P3, PT, |R0|, +INF , PT ;  /* 0x7f8000000000780b */ /* 0x000fd60003f7d200 */
[----:B------:R-:W-:Y:S05]  /*28c0*/  @!P4 BRA !P5, `(.L_x_43) ;  /* 0x00000004002cc947 */ /* 0x000fea0006800000 */
[----:B------:R-:W-:-:S04]  /*28d0*/  LOP3.LUT P5, RZ, R0, 0x7fffffff, RZ, 0xc0, !PT ;  /* 0x7fffffff00ff7812 */ /* 0x000fc800078ac0ff */
[----:B------:R-:W-:-:S13]  /*28e0*/  PLOP3.LUT P4, PT, P4, P5, PT, 0x2f, 0xf2 ;  /* 0x0000000000f2781c */ /* 0x000fda000278a577 */
[----:B------:R-:W-:Y:S05]  /*28f0*/  @P4 BRA `(.L_x_44) ;  /* 0x0000000400184947 */ /* 0x000fea0003800000 */
[----:B------:R-:W-:-:S04]  /*2900*/  LOP3.LUT P4, RZ, R3, 0x7fffffff, RZ, 0xc0, !PT ;  /* 0x7fffffff03ff7812 */ /* 0x000fc8000788c0ff */
[----:B------:R-:W-:-:S13]  /*2910*/  PLOP3.LUT P3, PT, P3, P4, PT, 0x2f, 0xf2 ;  /* 0x0000000000f2781c */ /* 0x000fda0001f68577 */
[----:B------:R-:W-:Y:S05]  /*2920*/  @P3 BRA `(.L_x_45) ;  /* 0x0000000400003947 */ /* 0x000fea0003800000 */
[----:B------:R-:W-:Y:S02]  /*2930*/  ISETP.GE.AND P3, PT, R34, RZ, PT ;  /* 0x000000ff2200720c */ /* 0x000fe40003f66270 */
[----:B------:R-:W-:-:S11]  /*2940*/  ISETP.GE.AND P4, PT, R33, RZ, PT ;  /* 0x000000ff2100720c */ /* 0x000fd60003f86270 */
[----:B------:R-:W-:Y:S01]  /*2950*/  @P3 MOV R31, RZ ;  /* 0x000000ff001f3202 */ /* 0x000fe20000000f00 */
[----:B------:R-:W-:Y:S01]  /*2960*/  @!P3 FFMA R0, R0, 1.84467440737095516160e+19, RZ ;  /* 0x5f8000000000b823 */ /* 0x000fe200000000ff */
[----:B------:R-:W-:Y:S01]  /*2970*/  @!P3 MOV R31, 0xffffffc0 ;  /* 0xffffffc0001fb802 */ /* 0x000fe20000000f00 */
[----:B------:R-:W-:-:S03]  /*2980*/  @!P4 FFMA R3, R3, 1.84467440737095516160e+19, RZ ;  /* 0x5f8000000303c823 */ /* 0x000fc600000000ff */
[----:B------:R-:W-:-:S07]  /*2990*/  @!P4 IADD3 R31, PT, PT, R31, 0x40, RZ ;  /* 0x000000401f1fc810 */ /* 0x000fce0007ffe0ff */
.L_x_41:
[----:B------:R-:W-:Y:S01]  /*29a0*/  LEA R34, R30, 0xc0800000, 0x17 ;  /* 0xc08000001e227811 */ /* 0x000fe200078eb8ff */
[----:B------:R-:W-:Y:S01]  /*29b0*/  BSSY.RECONVERGENT B2, `(.L_x_46) ;  /* 0x0000036000027945 */ /* 0x000fe20003800200 */
[----:B------:R-:W-:Y:S02]  /*29c0*/  IADD3 R35, PT, PT, R32, -0x7f, RZ ;  /* 0xffffff8120237810 */ /* 0x000fe40007ffe0ff */
[----:B------:R-:W-:Y:S02]  /*29d0*/  IADD3 R34, PT, PT, -R34, R3, RZ ;  /* 0x0000000322227210 */ /* 0x000fe40007ffe1ff */
[C---:B------:R-:W-:Y:S01]  /*29e0*/  IADD3 R30, PT, PT, R35.reuse, 0x7f, -R30 ;  /* 0x0000007f231e7810 */ /* 0x040fe20007ffe81e */
[----:B------:R-:W-:Y:S01]  /*29f0*/  IMAD R0, R35, -0x800000, R0 ;  /* 0xff80000023007824 */ /* 0x000fe200078e0200 */
[----:B------:R-:W0:Y:S01]  /*2a00*/  MUFU.RCP R36, R34 ;  /* 0x0000002200247308 */ /* 0x000e220000001000 */
[----:B------:R-:W-:Y:S02]  /*2a10*/  FADD.FTZ R33, -R34, -RZ ;  /* 0x800000ff22217221 */ /* 0x000fe40000010100 */
[----:B------:R-:W-:-:S02]  /*2a20*/  IMAD.IADD R31, R30, 0x1, R31 ;  /* 0x000000011e1f7824 */ /* 0x000fc400078e021f */
[----:B0-----:R-:W-:-:S04]  /*2a30*/  FFMA R3, R36, R33, 1 ;  /* 0x3f80000024037423 */ /* 0x001fc80000000021 */
[----:B------:R-:W-:-:S04]  /*2a40*/  FFMA R3, R36, R3, R36 ;  /* 0x0000000324037223 */ /* 0x000fc80000000024 */
[----:B------:R-:W-:-:S04]  /*2a50*/  FFMA R32, R0, R3, RZ ;  /* 0x0000000300207223 */ /* 0x000fc800000000ff */
[----:B------:R-:W-:-:S04]  /*2a60*/  FFMA R36, R33, R32, R0 ;  /* 0x0000002021247223 */ /* 0x000fc80000000000 */
[----:B------:R-:W-:-:S04]  /*2a70*/  FFMA R32, R3, R36, R32 ;  /* 0x0000002403207223 */ /* 0x000fc80000000020 */
[----:B------:R-:W-:-:S04]  /*2a80*/  FFMA R33, R33, R32, R0 ;  /* 0x0000002021217223 */ /* 0x000fc80000000000 */
[----:B------:R-:W-:-:S05]  /*2a90*/  FFMA R0, R3, R33, R32 ;  /* 0x0000002103007223 */ /* 0x000fca0000000020 */
[----:B------:R-:W-:-:S04]  /*2aa0*/  SHF.R.U32.HI R30, RZ, 0x17, R0 ;  /* 0x00000017ff1e7819 */ /* 0x000fc80000011600 */
[----:B------:R-:W-:-:S04]  /*2ab0*/  LOP3.LUT R30, R30, 0xff, RZ, 0xc0, !PT ;  /* 0x000000ff1e1e7812 */ /* 0x000fc800078ec0ff */
[----:B------:R-:W-:-:S04]  /*2ac0*/  IADD3 R30, PT, PT, R30, R31, RZ ;  /* 0x0000001f1e1e7210 */ /* 0x000fc80007ffe0ff */
[----:B------:R-:W-:-:S04]  /*2ad0*/  IADD3 R34, PT, PT, R30, -0x1, RZ ;  /* 0xffffffff1e227810 */ /* 0x000fc80007ffe0ff */
[----:B------:R-:W-:-:S13]  /*2ae0*/  ISETP.GE.U32.AND P3, PT, R34, 0xfe, PT ;  /* 0x000000fe2200780c */ /* 0x000fda0003f66070 */
[----:B------:R-:W-:Y:S05]  /*2af0*/  @!P3 BRA `(.L_x_47) ;  /* 0x000000000080b947 */ /* 0x000fea0003800000 */
[----:B------:R-:W-:-:S13]  /*2b00*/  ISETP.GT.AND P3, PT, R30, 0xfe, PT ;  /* 0x000000fe1e00780c */ /* 0x000fda0003f64270 */
[----:B------:R-:W-:Y:S05]  /*2b10*/  @P3 BRA `(.L_x_48) ;  /* 0x00000000006c3947 */ /* 0x000fea0003800000 */
[----:B------:R-:W-:-:S13]  /*2b20*/  ISETP.GE.AND P3, PT, R30, 0x1, PT ;  /* 0x000000011e00780c */ /* 0x000fda0003f66270 */
[----:B------:R-:W-:Y:S05]  /*2b30*/  @P3 BRA `(.L_x_49) ;  /* 0x0000000000743947 */ /* 0x000fea0003800000 */
[----:B------:R-:W-:Y:S02]  /*2b40*/  ISETP.GE.AND P3, PT, R30, -0x18, PT ;  /* 0xffffffe81e00780c */ /* 0x000fe40003f66270 */
[----:B------:R-:W-:-:S11]  /*2b50*/  LOP3.LUT R0, R0, 0x80000000, RZ, 0xc0, !PT ;  /* 0x8000000000007812 */ /* 0x000fd600078ec0ff */
[----:B------:R-:W-:Y:S05]  /*2b60*/  @!P3 BRA `(.L_x_49) ;  /* 0x000000000068b947 */ /* 0x000fea0003800000 */
[CCC-:B------:R-:W-:Y:S01]  /*2b70*/  FFMA.RZ R34, R3.reuse, R33.reuse, R32.reuse ;  /* 0x0000002103227223 */ /* 0x1c0fe2000000c020 */
[CCC-:B------:R-:W-:Y:S01]  /*2b80*/  FFMA.RP R31, R3.reuse, R33.reuse, R32.reuse ;  /* 0x00000021031f7223 */ /* 0x1c0fe20000008020 */
[----:B------:R-:W-:Y:S01]  /*2b90*/  FFMA.RM R32, R3, R33, R32 ;  /* 0x0000002103207223 */ /* 0x000fe20000004020 */
[----:B------:R-:W-:Y:S02]  /*2ba0*/  IADD3 R3, PT, PT, R30, 0x20, RZ ;  /* 0x000000201e037810 */ /* 0x000fe40007ffe0ff */
[----:B------:R-:W-:Y:S02]  /*2bb0*/  LOP3.LUT R34, R34, 0x7fffff, RZ, 0xc0, !PT ;  /* 0x007fffff22227812 */ /* 0x000fe400078ec0ff */
[----:B------:R-:W-:Y:S02]  /*2bc0*/  ISETP.NE.AND P5, PT, R30, RZ, PT ;  /* 0x000000ff1e00720c */ /* 0x000fe40003fa5270 */
[----:B------:R-:W-:Y:S02]  /*2bd0*/  LOP3.LUT R34, R34, 0x800000, RZ, 0xfc, !PT ;  /* 0x0080000022227812 */ /* 0x000fe400078efcff */
[----:B------:R-:W-:-:S02]  /*2be0*/  ISETP.NE.AND P4, PT, R30, RZ, PT ;  /* 0x000000ff1e00720c */ /* 0x000fc40003f85270 */
[----:B------:R-:W-:Y:S02]  /*2bf0*/  IADD3 R30, PT, PT, -R30, RZ, RZ ;  /* 0x000000ff1e1e7210 */ /* 0x000fe40007ffe1ff */
[----:B------:R-:W-:Y:S02]  /*2c00*/  SHF.L.U32 R3, R34, R3, RZ ;  /* 0x0000000322037219 */ /* 0x000fe400000006ff */
[----:B------:R-:W-:Y:S02]  /*2c10*/  FSETP.NEU.FTZ.AND P3, PT, R31, R32, PT ;  /* 0x000000201f00720b */ /* 0x000fe40003f7d000 */
[----:B------:R-:W-:Y:S02]  /*2c20*/  SEL R31, R30, RZ, P5 ;  /* 0x000000ff1e1f7207 */ /* 0x000fe40002800000 */
[----:B------:R-:W-:Y:S02]  /*2c30*/  ISETP.NE.AND P4, PT, R3, RZ, P4 ;  /* 0x000000ff0300720c */ /* 0x000fe40002785270 */
[----:B------:R-:W-:-:S02]  /*2c40*/  SHF.R.U32.HI R31, RZ, R31, R34 ;  /* 0x0000001fff1f7219 */ /* 0x000fc40000011622 */
[----:B------:R-:W-:Y:S02]  /*2c50*/  PLOP3.LUT P3, PT, P3, P4, PT, 0xf8, 0x8f ;  /* 0x00000000008f781c */ /* 0x000fe40001f69f70 */
[----:B------:R-:W-:Y:S02]  /*2c60*/  SHF.R.U32.HI R30, RZ, 0x1, R31 ;  /* 0x00000001ff1e7819 */ /* 0x000fe4000001161f */
[----:B------:R-:W-:-:S04]  /*2c70*/  SEL R3, RZ, 0x1, !P3 ;  /* 0x00000001ff037807 */ /* 0x000fc80005800000 */
[----:B------:R-:W-:-:S04]  /*2c80*/  LOP3.LUT R32, R3, 0x1, R30, 0xf8, !PT ;  /* 0x0000000103207812 */ /* 0x000fc800078ef81e */
[----:B------:R-:W-:-:S04]  /*2c90*/  LOP3.LUT R31, R32, R31, RZ, 0xc0, !PT ;  /* 0x0000001f201f7212 */ /* 0x000fc800078ec0ff */
[----:B------:R-:W-:-:S04]  /*2ca0*/  IADD3 R31, PT, PT, R30, R31, RZ ;  /* 0x0000001f1e1f7210 */ /* 0x000fc80007ffe0ff */
[----:B------:R-:W-:Y:S01]  /*2cb0*/  LOP3.LUT R0, R31, R0, RZ, 0xfc, !PT ;  /* 0x000000001f007212 */ /* 0x000fe200078efcff */
[----:B------:R-:W-:Y:S06]  /*2cc0*/  BRA `(.L_x_49) ;  /* 0x0000000000107947 */ /* 0x000fec0003800000 */
.L_x_48:
[----:B------:R-:W-:-:S04]  /*2cd0*/  LOP3.LUT R0, R0, 0x80000000, RZ, 0xc0, !PT ;  /* 0x8000000000007812 */ /* 0x000fc800078ec0ff */
[----:B------:R-:W-:Y:S01]  /*2ce0*/  LOP3.LUT R0, R0, 0x7f800000, RZ, 0xfc, !PT ;  /* 0x7f80000000007812 */ /* 0x000fe200078efcff */
[----:B------:R-:W-:Y:S06]  /*2cf0*/  BRA `(.L_x_49) ;  /* 0x0000000000047947 */ /* 0x000fec0003800000 */
.L_x_47:
[----:B------:R-:W-:-:S07]  /*2d00*/  LEA R0, R31, R0, 0x17 ;  /* 0x000000001f007211 */ /* 0x000fce00078eb8ff */
.L_x_49:
[----:B------:R-:W-:Y:S05]  /*2d10*/  BSYNC.RECONVERGENT B2 ;  /* 0x0000000000027941 */ /* 0x000fea0003800200 */
.L_x_46:
[----:B------:R-:W-:Y:S05]  /*2d20*/  BRA `(.L_x_50) ;  /* 0x0000000000207947 */ /* 0x000fea0003800000 */
.L_x_45:
[----:B------:R-:W-:-:S04]  /*2d30*/  LOP3.LUT R0, R3, 0x80000000, R0, 0x48, !PT ;  /* 0x8000000003007812 */ /* 0x000fc800078e4800 */
[----:B------:R-:W-:Y:S01]  /*2d40*/  LOP3.LUT R0, R0, 0x7f800000, RZ, 0xfc, !PT ;  /* 0x7f80000000007812 */ /* 0x000fe200078efcff */
[----:B------:R-:W-:Y:S06]  /*2d50*/  BRA `(.L_x_50) ;  /* 0x0000000000147947 */ /* 0x000fec0003800000 */
.L_x_44:
[----:B------:R-:W-:Y:S01]  /*2d60*/  LOP3.LUT R0, R3, 0x80000000, R0, 0x48, !PT ;  /* 0x8000000003007812 */ /* 0x000fe200078e4800 */
[----:B------:R-:W-:Y:S06]  /*2d70*/  BRA `(.L_x_50) ;  /* 0x00000000000c7947 */ /* 0x000fec0003800000 */
.L_x_43:
[----:B------:R-:W0:Y:S01]  /*2d80*/  MUFU.RSQ R0, -QNAN ;  /* 0xffc0000000007908 */ /* 0x000e220000001400 */
[----:B------:R-:W-:Y:S05]  /*2d90*/  BRA `(.L_x_50) ;  /* 0x0000000000047947 */ /* 0x000fea0003800000 */
.L_x_42:
[----:B------:R-:W-:-:S07]  /*2da0*/  FADD.FTZ R0, R0, R3 ;  /* 0x0000000300007221 */ /* 0x000fce0000010000 */
.L_x_50:
[----:B------:R-:W-:Y:S05]  /*2db0*/  BSYNC.RECONVERGENT B1 ;  /* 0x0000000000017941 */ /* 0x000fea0003800200 */
.L_x_40:
[----:B------:R-:W-:-:S04]  /*2dc0*/  HFMA2 R3, -RZ, RZ, 0, 0 ;  /* 0x00000000ff037431 */ /* 0x000fc800000001ff */
[----:B0-----:R-:W-:Y:S05]  /*2dd0*/  RET.REL.NODEC R2 `(_Z9BezierGPUPK3XYZPS_iiii) ;  /* 0xffffffd002887950 */ /* 0x001fea0003c3ffff */
.L_x_51:
[----:B------:R-:W-:-:S00]  /*2de0*/  BRA `(.L_x_51) ;  /* 0xfffffffc00fc7947 */ /* 0x000fc0000383ffff */
[----:B------:R-:W-:-:S00]  /*2df0*/  NOP ;  /* 0x0000000000007918 */ /* 0x000fc00000000000 */
        /* <DEDUP_REMOVED lines=8> */
.L_x_52:


//--------------------- .nv.shared.reserved.0     --------------------------
	.section	.nv.shared.reserved.0,"aw",@nobits
	.weak		__nv_reservedSMEM_offset_0_alias
	.size		__nv_reservedSMEM_offset_0_alias, 0, 64
	.other		__nv_reservedSMEM_offset_0_alias,@"STO_CUDA_RESERVED_SHARED STV_DEFAULT"
__nv_reservedSMEM_offset_0_alias:
	.zero		0
	.zero		64


//--------------------- .nv.constant0._Z9BezierGPUPK3XYZPS_iiii --------------------------
	.section	.nv.constant0._Z9BezierGPUPK3XYZPS_iiii,"a",@progbits
	.sectionflags	@""
	.align	4
.nv.constant0._Z9BezierGPUPK3XYZPS_iiii:
	.zero		928


//--------------------- SYMBOLS --------------------------

	.type		.nv.reservedSmem.offset0,@object
	.size		.nv.reservedSmem.offset0,0x4
